	.headerflags	@"EF_CUDA_TEXMODE_UNIFIED EF_CUDA_64BIT_ADDRESS EF_CUDA_SM80 EF_CUDA_VIRTUAL_SM(EF_CUDA_SM80)"
	.elftype	@"ET_EXEC"


//--------------------- .nv.info                  --------------------------
	.section	.nv.info,"",@"SHT_CUDA_INFO"
	.align	4


	//----- nvinfo : EIATTR_REGCOUNT
	.align		4
        /*0000*/ 	.byte	0x04, 0x2f
        /*0002*/ 	.short	(.L_1 - .L_0)
	.align		4
.L_0:
        /*0004*/ 	.word	index@(candidate1)
        /*0008*/ 	.word	0x000000ff


	//----- nvinfo : EIATTR_MAX_STACK_SIZE
	.align		4
.L_1:
        /*000c*/ 	.byte	0x04, 0x23
        /*000e*/ 	.short	(.L_3 - .L_2)
	.align		4
.L_2:
        /*0010*/ 	.word	index@(candidate1)
        /*0014*/ 	.word	0x00000000


	//----- nvinfo : EIATTR_MIN_STACK_SIZE
	.align		4
.L_3:
        /*0018*/ 	.byte	0x04, 0x12
        /*001a*/ 	.short	(.L_5 - .L_4)
	.align		4
.L_4:
        /*001c*/ 	.word	index@(candidate1)
        /*0020*/ 	.word	0x00000000


	//----- nvinfo : EIATTR_FRAME_SIZE
	.align		4
.L_5:
        /*0024*/ 	.byte	0x04, 0x11
        /*0026*/ 	.short	(.L_7 - .L_6)
	.align		4
.L_6:
        /*0028*/ 	.word	index@(candidate1)
        /*002c*/ 	.word	0x00000000
.L_7:


//--------------------- .nv.info.candidate1       --------------------------
	.section	.nv.info.candidate1,"",@"SHT_CUDA_INFO"
	.align	4


	//----- nvinfo : EIATTR_CUDA_API_VERSION
	.align		4
        /*0000*/ 	.byte	0x04, 0x37
        /*0002*/ 	.short	(.L_9 - .L_8)
.L_8:
        /*0004*/ 	.word	0x00000075


	//----- nvinfo : EIATTR_SW2861232_WAR
	.align		4
.L_9:
        /*0008*/ 	.byte	0x01, 0x35
	.zero		2


	//----- nvinfo : EIATTR_PARAM_CBANK
	.align		4
        /*000c*/ 	.byte	0x04, 0x0a
        /*000e*/ 	.short	(.L_11 - .L_10)
	.align		4
.L_10:
        /*0010*/ 	.word	index@(.nv.constant0.candidate1)
        /*0014*/ 	.short	0x0160
        /*0016*/ 	.short	0x0018


	//----- nvinfo : EIATTR_CBANK_PARAM_SIZE
	.align		4
.L_11:
        /*0018*/ 	.byte	0x03, 0x19
        /*001a*/ 	.short	0x0018


	//----- nvinfo : EIATTR_KPARAM_INFO
	.align		4
        /*001c*/ 	.byte	0x04, 0x17
        /*001e*/ 	.short	(.L_13 - .L_12)
.L_12:
        /*0020*/ 	.word	0x00000000
        /*0024*/ 	.short	0x0002
        /*0026*/ 	.short	0x0010
        /*0028*/ 	.byte	0x00, 0xf0, 0x21, 0x00


	//----- nvinfo : EIATTR_KPARAM_INFO
	.align		4
.L_13:
        /*002c*/ 	.byte	0x04, 0x17
        /*002e*/ 	.short	(.L_15 - .L_14)
.L_14:
        /*0030*/ 	.word	0x00000000
        /*0034*/ 	.short	0x0001
        /*0036*/ 	.short	0x0008
        /*0038*/ 	.byte	0x00, 0xf0, 0x21, 0x00


	//----- nvinfo : EIATTR_KPARAM_INFO
	.align		4
.L_15:
        /*003c*/ 	.byte	0x04, 0x17
        /*003e*/ 	.short	(.L_17 - .L_16)
.L_16:
        /*0040*/ 	.word	0x00000000
        /*0044*/ 	.short	0x0000
        /*0046*/ 	.short	0x0000
        /*0048*/ 	.byte	0x00, 0xf0, 0x21, 0x00


	//----- nvinfo : EIATTR_MAXREG_COUNT
	.align		4
.L_17:
        /*004c*/ 	.byte	0x03, 0x1b
        /*004e*/ 	.short	0x00ff


	//----- nvinfo : EIATTR_EXIT_INSTR_OFFSETS
	.align		4
        /*0050*/ 	.byte	0x04, 0x1c
        /*0052*/ 	.short	(.L_19 - .L_18)


	//   ....[0]....
.L_18:
        /*0054*/ 	.word	0x00004040


	//----- nvinfo : EIATTR_MAX_THREADS
	.align		4
.L_19:
        /*0058*/ 	.byte	0x04, 0x05
        /*005a*/ 	.short	(.L_21 - .L_20)
.L_20:
        /*005c*/ 	.word	0x000000e0
        /*0060*/ 	.word	0x00000001
        /*0064*/ 	.word	0x00000001
.L_21:


//--------------------- .nv.rel.action            --------------------------
	.section	.nv.rel.action,"",@"SHT_CUDA_RELOCINFO"
	.align	8
	.sectionentsize	8
        /*0000*/ 	.byte	0x4b, 0x00, 0x00, 0x00, 0x00, 0x00, 0x00, 0x00, 0x00, 0x02, 0x02, 0x08, 0x10, 0x0a, 0x2f, 0x22
        /* <DEDUP_REMOVED lines=13> */


//--------------------- .nv.constant0.candidate1  --------------------------
	.section	.nv.constant0.candidate1,"a",@progbits
	.align	4
.nv.constant0.candidate1:
	.zero		376


//--------------------- .text.candidate1          --------------------------
	.section	.text.candidate1,"ax",@progbits
	.sectionflags	@"SHF_BARRIERS=1"
	.sectioninfo	@"SHI_REGISTERS=255"
	.align	128
        .global         candidate1
        .type           candidate1,@function
        .size           candidate1,(.L_x_5 - candidate1)
        .other          candidate1,@"STO_CUDA_ENTRY STV_DEFAULT"
candidate1:
.text.candidate1:
[----:B------:R-:W-:-:S02]  /*0000*/  MOV R1, c[0x0][0x28] ;  /* 0x00000a0000017a02 */ /* 0x000fc40000000f00 */
[----:B------:R-:W0:Y:S01]  /*0010*/  S2R R132, SR_TID.X ;  /* 0x0000000000847919 */ /* 0x000e220000002100 */
[----:B------:R-:W-:Y:S01]  /*0020*/  HFMA2.MMA R2, -RZ, RZ, 0, 0 ;  /* 0x00000000ff027435 */ /* 0x000fe200000001ff */
[----:B------:R-:W-:Y:S01]  /*0030*/  CS2R R130, SRZ ;  /* 0x0000000000827805 */ /* 0x000fe2000001ff00 */
[----:B------:R-:W-:Y:S01]  /*0040*/  HFMA2.MMA R245, -RZ, RZ, 0, 0 ;  /* 0x00000000fff57435 */ /* 0x000fe200000001ff */
[----:B------:R-:W1:Y:S01]  /*0050*/  S2R R134, SR_CTAID.X ;  /* 0x0000000000867919 */ /* 0x000e620000002500 */
[----:B------:R-:W-:Y:S01]  /*0060*/  HFMA2.MMA R141, -RZ, RZ, 0, 0 ;  /* 0x00000000ff8d7435 */ /* 0x000fe200000001ff */
[----:B------:R-:W-:Y:S01]  /*0070*/  CS2R R220, SRZ ;  /* 0x0000000000dc7805 */ /* 0x000fe2000001ff00 */
        /* <DEDUP_REMOVED lines=11> */
[----:B------:R-:W-:Y:S01]  /*0130*/  MOV R237, RZ ;  /* 0x000000ff00ed7202 */ /* 0x000fe20000000f00 */
[----:B------:R-:W-:Y:S01]  /*0140*/  CS2R R204, SRZ ;  /* 0x0000000000cc7805 */ /* 0x000fe2000001ff00 */
[----:B------:R-:W-:Y:S01]  /*0150*/  CS2R R172, SRZ ;  /* 0x0000000000ac7805 */ /* 0x000fe2000001ff00 */
[----:B------:R-:W-:Y:S01]  /*0160*/  CS2R R228, SRZ ;  /* 0x0000000000e47805 */ /* 0x000fe2000001ff00 */
[----:B------:R-:W-:Y:S01]  /*0170*/  CS2R R196, SRZ ;  /* 0x0000000000c47805 */ /* 0x000fe2000001ff00 */
[----:B------:R-:W-:Y:S01]  /*0180*/  CS2R R164, SRZ ;  /* 0x0000000000a47805 */ /* 0x000fe2000001ff00 */
[----:B0-----:R-:W-:Y:S01]  /*0190*/  MOV R3, R132 ;  /* 0x0000008400037202 */ /* 0x001fe20000000f00 */
[----:B------:R-:W-:Y:S01]  /*01a0*/  CS2R R118, SRZ ;  /* 0x0000000000767805 */ /* 0x000fe2000001ff00 */
[----:B------:R-:W-:Y:S01]  /*01b0*/  MOV R133, RZ ;  /* 0x000000ff00857202 */ /* 0x000fe20000000f00 */
[----:B------:R-:W-:Y:S01]  /*01c0*/  CS2R R102, SRZ ;  /* 0x0000000000667805 */ /* 0x000fe2000001ff00 */
[----:B-1----:R-:W-:Y:S01]  /*01d0*/  LOP3.LUT R138, R134, 0x3, RZ, 0xc0, !PT ;  /* 0x00000003868a7812 */ /* 0x002fe200078ec0ff */
[----:B------:R-:W-:Y:S01]  /*01e0*/  IMAD.HI R0, R132, -0x6db6db6d, R2 ;  /* 0x9249249384007827 */ /* 0x000fe200078e0202 */
[----:B------:R-:W-:Y:S01]  /*01f0*/  CS2R R86, SRZ ;  /* 0x0000000000567805 */ /* 0x000fe2000001ff00 */
[----:B------:R-:W-:Y:S01]  /*0200*/  CS2R R70, SRZ ;  /* 0x0000000000467805 */ /* 0x000fe2000001ff00 */
[----:B------:R-:W-:Y:S01]  /*0210*/  CS2R R114, SRZ ;  /* 0x0000000000727805 */ /* 0x000fe2000001ff00 */
[----:B------:R-:W-:Y:S01]  /*0220*/  CS2R R98, SRZ ;  /* 0x0000000000627805 */ /* 0x000fe2000001ff00 */
[----:B------:R-:W-:Y:S01]  /*0230*/  SHF.R.U32.HI R5, RZ, 0x1f, R0 ;  /* 0x0000001fff057819 */ /* 0x000fe20000011600 */
[----:B------:R-:W-:Y:S01]  /*0240*/  CS2R R82, SRZ ;  /* 0x0000000000527805 */ /* 0x000fe2000001ff00 */
[----:B------:R-:W-:Y:S01]  /*0250*/  CS2R R66, SRZ ;  /* 0x0000000000427805 */ /* 0x000fe2000001ff00 */
[----:B------:R-:W-:Y:S01]  /*0260*/  CS2R R110, SRZ ;  /* 0x00000000006e7805 */ /* 0x000fe2000001ff00 */
[CC--:B------:R-:W-:Y:S01]  /*0270*/  LEA.HI.SX32 R136, R0.reuse, R5.reuse, 0x1d ;  /* 0x0000000500887211 */ /* 0x0c0fe200078feaff */
[----:B------:R-:W-:Y:S01]  /*0280*/  CS2R R94, SRZ ;  /* 0x00000000005e7805 */ /* 0x000fe2000001ff00 */
[----:B------:R-:W-:Y:S01]  /*0290*/  LEA.HI.SX32 R123, R0, R5, 0x1e ;  /* 0x00000005007b7211 */ /* 0x000fe200078ff2ff */
[----:B------:R-:W-:Y:S01]  /*02a0*/  HFMA2.MMA R0, -RZ, RZ, 0, 0 ;  /* 0x00000000ff007435 */ /* 0x000fe200000001ff */
[----:B------:R-:W-:Y:S01]  /*02b0*/  CS2R R78, SRZ ;  /* 0x00000000004e7805 */ /* 0x000fe2000001ff00 */
[C---:B------:R-:W-:Y:S01]  /*02c0*/  IMAD R3, R136.reuse, -0xe, R132 ;  /* 0xfffffff288037824 */ /* 0x040fe200078e0284 */
[----:B------:R-:W-:Y:S01]  /*02d0*/  CS2R R62, SRZ ;  /* 0x00000000003e7805 */ /* 0x000fe2000001ff00 */
[----:B------:R-:W-:Y:S01]  /*02e0*/  CS2R R106, SRZ ;  /* 0x00000000006a7805 */ /* 0x000fe2000001ff00 */
[----:B------:R-:W-:Y:S01]  /*02f0*/  CS2R R90, SRZ ;  /* 0x00000000005a7805 */ /* 0x000fe2000001ff00 */
[----:B------:R-:W-:Y:S01]  /*0300*/  IMAD.HI R140, R3, -0x6db6db6d, R2 ;  /* 0x92492493038c7827 */ /* 0x000fe200078e0202 */
[----:B------:R-:W-:Y:S01]  /*0310*/  HFMA2.MMA R2, -RZ, RZ, 0, 0 ;  /* 0x00000000ff027435 */ /* 0x000fe200000001ff */
[----:B------:R-:W-:Y:S01]  /*0320*/  CS2R R74, SRZ ;  /* 0x00000000004a7805 */ /* 0x000fe2000001ff00 */
[----:B------:R-:W-:Y:S01]  /*0330*/  CS2R R58, SRZ ;  /* 0x00000000003a7805 */ /* 0x000fe2000001ff00 */
[----:B------:R-:W-:Y:S01]  /*0340*/  IMAD R3, R136, 0x38, R3 ;  /* 0x0000003888037824 */ /* 0x000fe200078e0203 */
[----:B------:R-:W-:Y:S01]  /*0350*/  SHF.R.U32.HI R7, RZ, 0x1f, R140 ;  /* 0x0000001fff077819 */ /* 0x000fe2000001168c */
[----:B------:R-:W-:Y:S01]  /*0360*/  CS2R R54, SRZ ;  /* 0x0000000000367805 */ /* 0x000fe2000001ff00 */
[----:B------:R-:W-:Y:S01]  /*0370*/  CS2R R38, SRZ ;  /* 0x0000000000267805 */ /* 0x000fe2000001ff00 */
[----:B------:R-:W-:Y:S01]  /*0380*/  IMAD R138, R138, 0xe, R3 ;  /* 0x0000000e8a8a7824 */ /* 0x000fe200078e0203 */
[----:B------:R-:W-:Y:S01]  /*0390*/  HFMA2.MMA R3, -RZ, RZ, 0, 0 ;  /* 0x00000000ff037435 */ /* 0x000fe200000001ff */
[----:B------:R-:W-:Y:S01]  /*03a0*/  LEA.HI.SX32 R140, R140, R7, 0x1e ;  /* 0x000000078c8c7211 */ /* 0x000fe200078ff2ff */
[----:B------:R-:W-:Y:S01]  /*03b0*/  CS2R R24, SRZ ;  /* 0x0000000000187805 */ /* 0x000fe2000001ff00 */
        /* <DEDUP_REMOVED lines=16> */
[----:B------:R-:W-:Y:S01]  /*04c0*/  MOV R243, RZ ;  /* 0x000000ff00f37202 */ /* 0x000fe20000000f00 */
[----:B------:R-:W-:Y:S01]  /*04d0*/  CS2R R210, SRZ ;  /* 0x0000000000d27805 */ /* 0x000fe2000001ff00 */
[----:B------:R-:W-:Y:S01]  /*04e0*/  CS2R R198, SRZ ;  /* 0x0000000000c67805 */ /* 0x000fe2000001ff00 */
[----:B------:R-:W-:Y:S01]  /*04f0*/  MOV R235, RZ ;  /* 0x000000ff00eb7202 */ /* 0x000fe20000000f00 */
        /* <DEDUP_REMOVED lines=58> */
[----:B------:R-:W-:Y:S01]  /*08a0*/  MOV R135, RZ ;  /* 0x000000ff00877202 */ /* 0x000fe20000000f00 */
[----:B------:R-:W-:Y:S01]  /*08b0*/  IMAD R206, R123, -0x7, R132 ;  /* 0xfffffff97bce7824 */ /* 0x000fe200078e0284 */
[----:B------:R-:W-:-:S02]  /*08c0*/  ULDC.64 UR4, c[0x0][0x118] ;  /* 0x0000460000047ab9 */ /* 0x000fc40000000a00 */
.L_x_3:
[----:B------:R-:W-:Y:S01]  /*08d0*/  MOV R208, 0x4 ;  /* 0x0000000400d07802 */ /* 0x000fe20000000f00 */
[----:B------:R-:W-:Y:S01]  /*08e0*/  IMAD R125, R204, 0x6200, R138 ;  /* 0x00006200cc7d7824 */ /* 0x000fe200078e028a */
[----:B------:R-:W-:Y:S06]  /*08f0*/  BAR.SYNC 0x0 ;  /* 0x0000000000007b1d */ /* 0x000fec0000000000 */
[----:B------:R-:W-:-:S05]  /*0900*/  IMAD.WIDE R124, R125, R208, c[0x0][0x160] ;  /* 0x000058007d7c7625 */ /* 0x000fca00078e02d0 */
[----:B------:R-:W2:Y:S04]  /*0910*/  LDG.E.CONSTANT R123, [R124.64+0x1c00] ;  /* 0x001c00047c7b7981 */ /* 0x000ea8000c1e9900 */
[----:B------:R-:W3:Y:S04]  /*0920*/  LDG.E.CONSTANT R122, [R124.64+0xa800] ;  /* 0x00a800047c7a7981 */ /* 0x000ee8000c1e9900 */
[----:B------:R-:W4:Y:S04]  /*0930*/  LDG.E.CONSTANT R244, [R124.64] ;  /* 0x000000047cf47981 */ /* 0x000f28000c1e9900 */
[----:B------:R-:W5:Y:S04]  /*0940*/  LDG.E.CONSTANT R246, [R124.64+0xe00] ;  /* 0x000e00047cf67981 */ /* 0x000f68000c1e9900 */
        /* <DEDUP_REMOVED lines=10> */
[----:B------:R-:W5:Y:S01]  /*09f0*/  LDG.E.CONSTANT R127, [R124.64+0xc400] ;  /* 0x00c400047c7f7981 */ /* 0x000f62000c1e9900 */
[----:B------:R-:W-:-:S04]  /*0a00*/  SHF.R.U32.HI R248, RZ, 0x2, R134 ;  /* 0x00000002fff87819 */ /* 0x000fc80000011686 */
[----:B------:R-:W-:Y:S02]  /*0a10*/  SHF.L.U32 R250, R248, 0xc, RZ ;  /* 0x0000000cf8fa7819 */ /* 0x000fe400000006ff */
[----:B------:R-:W-:-:S04]  /*0a20*/  LOP3.LUT R248, R132, 0x7, RZ, 0xc0, !PT ;  /* 0x0000000784f87812 */ /* 0x000fc800078ec0ff */
[----:B------:R-:W-:Y:S02]  /*0a30*/  LOP3.LUT R248, R250, 0xfffff000, R248, 0xe2, !PT ;  /* 0xfffff000faf87812 */ /* 0x000fe400078ee2f8 */
[----:B------:R-:W-:-:S04]  /*0a40*/  SHF.L.U32 R250, R132, 0x3, RZ ;  /* 0x0000000384fa7819 */ /* 0x000fc800000006ff */
[----:B------:R-:W-:Y:S02]  /*0a50*/  LOP3.LUT R250, R250, 0xffffffc0, RZ, 0xc0, !PT ;  /* 0xffffffc0fafa7812 */ /* 0x000fe400078ec0ff */
[----:B------:R-:W-:Y:S02]  /*0a60*/  ISETP.GT.AND P0, PT, R132, 0x1ff, PT ;  /* 0x000001ff8400780c */ /* 0x000fe40003f04270 */
[----:B------:R-:W-:Y:S02]  /*0a70*/  IADD3 R248, R248, R250, RZ ;  /* 0x000000faf8f87210 */ /* 0x000fe40007ffe0ff */
[C---:B------:R-:W-:Y:S02]  /*0a80*/  ISETP.GT.AND P1, PT, R132.reuse, 0x11f, PT ;  /* 0x0000011f8400780c */ /* 0x040fe40003f24270 */
[----:B------:R-:W-:Y:S01]  /*0a90*/  ISETP.GT.AND P2, PT, R132, 0x3f, PT ;  /* 0x0000003f8400780c */ /* 0x000fe20003f44270 */
[----:B--2---:R0:W-:Y:S04]  /*0aa0*/  STS [R132.X4+0x700], R123 ;  /* 0x0007007b84007388 */ /* 0x0041e80000004800 */
[----:B---3--:R1:W-:Y:S01]  /*0ab0*/  STS [R132.X4+0x2a00], R122 ;  /* 0x002a007a84007388 */ /* 0x0083e20000004800 */
[----:B0-----:R-:W-:-:S03]  /*0ac0*/  LEA R123, R204, R248, 0x3 ;  /* 0x000000f8cc7b7211 */ /* 0x001fc600078e18ff */
[----:B----4-:R-:W-:Y:S02]  /*0ad0*/  STS [R132.X4], R244 ;  /* 0x000000f484007388 */ /* 0x010fe40000004800 */
[----:B-1----:R-:W-:Y:S02]  /*0ae0*/  IMAD.WIDE R122, R123, R208, c[0x0][0x168] ;  /* 0x00005a007b7a7625 */ /* 0x002fe400078e02d0 */
[----:B-----5:R-:W-:Y:S04]  /*0af0*/  STS [R132.X4+0x380], R246 ;  /* 0x000380f684007388 */ /* 0x020fe80000004800 */
[----:B------:R-:W-:Y:S04]  /*0b00*/  STS [R132.X4+0xa80], R242 ;  /* 0x000a80f284007388 */ /* 0x000fe80000004800 */
[----:B------:R-:W-:Y:S04]  /*0b10*/  STS [R132.X4+0xe00], R240 ;  /* 0x000e00f084007388 */ /* 0x000fe80000004800 */
[----:B------:R0:W-:Y:S04]  /*0b20*/  STS [R132.X4+0x1180], R238 ;  /* 0x001180ee84007388 */ /* 0x0001e80000004800 */
        /* <DEDUP_REMOVED lines=8> */
[----:B0-----:R-:W5:Y:S04]  /*0bb0*/  LDG.E.CONSTANT R238, [R124.64+0xd200] ;  /* 0x00d200047cee7981 */ /* 0x001f68000c1e9900 */
[----:B-1----:R-:W5:Y:S04]  /*0bc0*/  LDG.E.CONSTANT R236, [R124.64+0xe000] ;  /* 0x00e000047cec7981 */ /* 0x002f68000c1e9900 */
[----:B--2---:R-:W2:Y:S04]  /*0bd0*/  LDG.E.CONSTANT R234, [R124.64+0xee00] ;  /* 0x00ee00047cea7981 */ /* 0x004ea8000c1e9900 */
[----:B---3--:R-:W3:Y:S04]  /*0be0*/  LDG.E.CONSTANT R192, [R124.64+0xfc00] ;  /* 0x00fc00047cc07981 */ /* 0x008ee8000c1e9900 */
[----:B----4-:R-:W4:Y:S04]  /*0bf0*/  LDG.E.CONSTANT R186, [R124.64+0x10a00] ;  /* 0x010a00047cba7981 */ /* 0x010f28000c1e9900 */
[----:B------:R-:W4:Y:S04]  /*0c00*/  LDG.E.CONSTANT R128, [R124.64+0x11800] ;  /* 0x011800047c807981 */ /* 0x000f28000c1e9900 */
[----:B------:R-:W4:Y:S04]  /*0c10*/  LDG.E.CONSTANT R126, [R124.64+0x12600] ;  /* 0x012600047c7e7981 */ /* 0x000f28000c1e9900 */
[----:B------:R-:W4:Y:S04]  /*0c20*/  LDG.E.CONSTANT R129, [R124.64+0x13400] ;  /* 0x013400047c817981 */ /* 0x000f28000c1e9900 */
[----:B------:R-:W4:Y:S04]  /*0c30*/  LDG.E.CONSTANT R127, [R124.64+0x14200] ;  /* 0x014200047c7f7981 */ /* 0x000f28000c1e9900 */
[----:B------:R-:W4:Y:S04]  /*0c40*/  LDG.E.CONSTANT R240, [R124.64+0x15000] ;  /* 0x015000047cf07981 */ /* 0x000f28000c1e9900 */
[----:B------:R-:W4:Y:S04]  /*0c50*/  LDG.E.CONSTANT R242, [R124.64+0x15e00] ;  /* 0x015e00047cf27981 */ /* 0x000f28000c1e9900 */
[----:B------:R-:W4:Y:S04]  /*0c60*/  LDG.E.CONSTANT R244, [R124.64+0x16c00] ;  /* 0x016c00047cf47981 */ /* 0x000f28000c1e9900 */
[----:B------:R-:W4:Y:S04]  /*0c70*/  LDG.E.CONSTANT R246, [R124.64+0x17a00] ;  /* 0x017a00047cf67981 */ /* 0x000f28000c1e9900 */
[----:B------:R-:W4:Y:S04]  /*0c80*/  @!P0 LDG.E.CONSTANT R248, [R122.64] ;  /* 0x000000047af88981 */ /* 0x000f28000c1e9900 */
[----:B------:R-:W4:Y:S04]  /*0c90*/  @!P1 LDG.E.CONSTANT R250, [R122.64+0x1c00] ;  /* 0x001c00047afa9981 */ /* 0x000f28000c1e9900 */
[----:B------:R-:W4:Y:S01]  /*0ca0*/  @!P2 LDG.E.CONSTANT R252, [R122.64+0x3800] ;  /* 0x003800047afca981 */ /* 0x000f22000c1e9900 */
[----:B------:R-:W-:-:S03]  /*0cb0*/  IADD3 R204, R204, 0x1, RZ ;  /* 0x00000001cccc7810 */ /* 0x000fc60007ffe0ff */
[----:B-----5:R-:W-:Y:S04]  /*0cc0*/  STS [R132.X4+0x3480], R238 ;  /* 0x003480ee84007388 */ /* 0x020fe80000004800 */
[----:B------:R-:W-:Y:S04]  /*0cd0*/  STS [R132.X4+0x3800], R236 ;  /* 0x003800ec84007388 */ /* 0x000fe80000004800 */
[----:B--2---:R-:W-:Y:S04]  /*0ce0*/  STS [R132.X4+0x3b80], R234 ;  /* 0x003b80ea84007388 */ /* 0x004fe80000004800 */
[----:B---3--:R-:W-:Y:S04]  /*0cf0*/  STS [R132.X4+0x3f00], R192 ;  /* 0x003f00c084007388 */ /* 0x008fe80000004800 */
[----:B----4-:R-:W-:Y:S04]  /*0d00*/  STS [R132.X4+0x4280], R186 ;  /* 0x004280ba84007388 */ /* 0x010fe80000004800 */
[----:B------:R-:W-:Y:S04]  /*0d10*/  STS [R132.X4+0x4600], R128 ;  /* 0x0046008084007388 */ /* 0x000fe80000004800 */
[----:B------:R-:W-:Y:S04]  /*0d20*/  STS [R132.X4+0x4980], R126 ;  /* 0x0049807e84007388 */ /* 0x000fe80000004800 */
[----:B------:R-:W-:Y:S04]  /*0d30*/  STS [R132.X4+0x4d00], R129 ;  /* 0x004d008184007388 */ /* 0x000fe80000004800 */
[----:B------:R-:W-:Y:S04]  /*0d40*/  STS [R132.X4+0x5080], R127 ;  /* 0x0050807f84007388 */ /* 0x000fe80000004800 */
[----:B------:R-:W-:Y:S04]  /*0d50*/  STS [R132.X4+0x5400], R240 ;  /* 0x005400f084007388 */ /* 0x000fe80000004800 */
[----:B------:R-:W-:Y:S04]  /*0d60*/  STS [R132.X4+0x5780], R242 ;  /* 0x005780f284007388 */ /* 0x000fe80000004800 */
[----:B------:R-:W-:Y:S04]  /*0d70*/  STS [R132.X4+0x5b00], R244 ;  /* 0x005b00f484007388 */ /* 0x000fe80000004800 */
[----:B------:R-:W-:Y:S04]  /*0d80*/  STS [R132.X4+0x5e80], R246 ;  /* 0x005e80f684007388 */ /* 0x000fe80000004800 */
[----:B------:R-:W-:Y:S04]  /*0d90*/  @!P0 STS [R132.X4+0x6200], R248 ;  /* 0x006200f884008388 */ /* 0x000fe80000004800 */
[----:B------:R-:W-:Y:S04]  /*0da0*/  @!P1 STS [R132.X4+0x6580], R250 ;  /* 0x006580fa84009388 */ /* 0x000fe80000004800 */
[----:B------:R-:W-:Y:S04]  /*0db0*/  @!P2 STS [R132.X4+0x6900], R252 ;  /* 0x006900fc8400a388 */ /* 0x000fe80000004800 */
[----:B------:R-:W-:Y:S06]  /*0dc0*/  BAR.SYNC 0x0 ;  /* 0x0000000000007b1d */ /* 0x000fec0000000000 */
[----:B------:R-:W-:-:S02]  /*0dd0*/  ISETP.GE.U32.AND P1, PT, R204, 0x8, PT ;  /* 0x00000008cc00780c */ /* 0x000fc40003f26070 */
[----:B------:R-:W-:-:S03]  /*0de0*/  MOV R192, RZ ;  /* 0x000000ff00c07202 */ /* 0x000fc60000000f00 */
.L_x_1:
[----:B------:R-:W-:Y:S01]  /*0df0*/  IMAD R123, R140, 0xc4, R206 ;  /* 0x000000c48c7b7824 */ /* 0x000fe200078e02ce */
[----:B------:R-:W-:-:S03]  /*0e00*/  LEA R244, R136, R192, 0x4 ;  /* 0x000000c088f47211 */ /* 0x000fc600078e20ff */
[----:B------:R-:W-:Y:S01]  /*0e10*/  IMAD R186, R192, 0x620, R123 ;  /* 0x00000620c0ba7824 */ /* 0x000fe200078e027b */
[----:B------:R-:W-:Y:S02]  /*0e20*/  SHF.L.U32 R244, R244, 0x1, RZ ;  /* 0x00000001f4f47819 */ /* 0x000fe400000006ff */
[----:B------:R-:W-:Y:S02]  /*0e30*/  IADD3 R192, R192, 0x1, RZ ;  /* 0x00000001c0c07810 */ /* 0x000fe40007ffe0ff */
[----:B------:R-:W-:Y:S02]  /*0e40*/  LDS R238, [R186.X4+0x620] ;  /* 0x00062000baee7984 */ /* 0x000fe40000004800 */
[----:B------:R-:W-:Y:S02]  /*0e50*/  ISETP.GE.U32.AND P0, PT, R192, 0x4, PT ;  /* 0x00000004c000780c */ /* 0x000fe40003f06070 */
[----:B------:R-:W0:Y:S04]  /*0e60*/  LDS.64 R122, [R244.X4+0x6200] ;  /* 0x00620000f47a7984 */ /* 0x000e280000004a00 */
[----:B------:R-:W1:Y:S04]  /*0e70*/  LDS.64 R124, [R244.X4+0x6220] ;  /* 0x00622000f47c7984 */ /* 0x000e680000004a00 */
[----:B------:R-:W2:Y:S04]  /*0e80*/  LDS.64 R126, [R244.X4+0x6240] ;  /* 0x00624000f47e7984 */ /* 0x000ea80000004a00 */
[----:B------:R-:W3:Y:S04]  /*0e90*/  LDS.64 R128, [R244.X4+0x6260] ;  /* 0x00626000f4807984 */ /* 0x000ee80000004a00 */
[----:B------:R-:W4:Y:S04]  /*0ea0*/  LDS R236, [R186.X4+0x63c] ;  /* 0x00063c00baec7984 */ /* 0x000f280000004800 */
[----:B------:R-:W5:Y:S04]  /*0eb0*/  LDS R242, [R186.X4] ;  /* 0x00000000baf27984 */ /* 0x000f680000004800 */
[----:B------:R-:W5:Y:S04]  /*0ec0*/  LDS R234, [R186.X4+0x38] ;  /* 0x00003800baea7984 */ /* 0x000f680000004800 */
[----:B------:R-:W5:Y:S04]  /*0ed0*/  LDS R246, [R186.X4+0x54] ;  /* 0x00005400baf67984 */ /* 0x000f680000004800 */
[----:B------:R-:W5:Y:S04]  /*0ee0*/  LDS R244, [R186.X4+0x658] ;  /* 0x00065800baf47984 */ /* 0x000f680000004800 */
[----:B------:R-:W5:Y:S01]  /*0ef0*/  LDS R240, [R186.X4+0x1c] ;  /* 0x00001c00baf07984 */ /* 0x000f620000004800 */
[----:B0-----:R-:W-:-:S02]  /*0f00*/  FFMA R237, R238, R122, R237 ;  /* 0x0000007aeeed7223 */ /* 0x001fc400000000ed */
[C---:B-1----:R-:W-:Y:S02]  /*0f10*/  FFMA R235, R238.reuse, R124, R235 ;  /* 0x0000007ceeeb7223 */ /* 0x042fe400000000eb */
[C---:B--2---:R-:W-:Y:S02]  /*0f20*/  FFMA R233, R238.reuse, R126, R233 ;  /* 0x0000007eeee97223 */ /* 0x044fe400000000e9 */
[----:B---3--:R-:W-:Y:S02]  /*0f30*/  FFMA R231, R238, R128, R231 ;  /* 0x00000080eee77223 */ /* 0x008fe400000000e7 */
[----:B------:R-:W0:Y:S01]  /*0f40*/  LDS R238, [R186.X4+0x8c] ;  /* 0x00008c00baee7984 */ /* 0x000e220000004800 */
[C---:B----4-:R-:W-:Y:S02]  /*0f50*/  FFMA R229, R236.reuse, R122, R229 ;  /* 0x0000007aece57223 */ /* 0x050fe400000000e5 */
[C---:B------:R-:W-:Y:S02]  /*0f60*/  FFMA R227, R236.reuse, R124, R227 ;  /* 0x0000007cece37223 */ /* 0x040fe400000000e3 */
[----:B------:R-:W-:-:S02]  /*0f70*/  FFMA R225, R236, R126, R225 ;  /* 0x0000007eece17223 */ /* 0x000fc400000000e1 */
[----:B------:R-:W-:Y:S02]  /*0f80*/  FFMA R223, R236, R128, R223 ;  /* 0x00000080ecdf7223 */ /* 0x000fe400000000df */
[----:B------:R-:W1:Y:S01]  /*0f90*/  LDS R236, [R186.X4+0x690] ;  /* 0x00069000baec7984 */ /* 0x000e620000004800 */
[C---:B-----5:R-:W-:Y:S02]  /*0fa0*/  FFMA R130, R242.reuse, R122, R130 ;  /* 0x0000007af2827223 */ /* 0x060fe40000000082 */
[C---:B------:R-:W-:Y:S02]  /*0fb0*/  FFMA R251, R242.reuse, R124, R251 ;  /* 0x0000007cf2fb7223 */ /* 0x040fe400000000fb */
[C---:B------:R-:W-:Y:S02]  /*0fc0*/  FFMA R249, R242.reuse, R126, R249 ;  /* 0x0000007ef2f97223 */ /* 0x040fe400000000f9 */
[----:B------:R-:W-:Y:S02]  /*0fd0*/  FFMA R247, R242, R128, R247 ;  /* 0x00000080f2f77223 */ /* 0x000fe400000000f7 */
[C---:B------:R-:W-:Y:S01]  /*0fe0*/  FFMA R221, R234.reuse, R122, R221 ;  /* 0x0000007aeadd7223 */ /* 0x040fe200000000dd */
[----:B------:R-:W2:Y:S01]  /*0ff0*/  LDS R242, [R186.X4+0x674] ;  /* 0x00067400baf27984 */ /* 0x000ea20000004800 */
[----:B------:R-:W-:-:S02]  /*1000*/  FFMA R219, R234, R124, R219 ;  /* 0x0000007ceadb7223 */ /* 0x000fc400000000db */
[C---:B------:R-:W-:Y:S02]  /*1010*/  FFMA R217, R234.reuse, R126, R217 ;  /* 0x0000007eead97223 */ /* 0x040fe400000000d9 */
[----:B------:R-:W-:Y:S02]  /*1020*/  FFMA R215, R234, R128, R215 ;  /* 0x00000080ead77223 */ /* 0x000fe400000000d7 */
[C---:B------:R-:W-:Y:S01]  /*1030*/  FFMA R213, R246.reuse, R122, R213 ;  /* 0x0000007af6d57223 */ /* 0x040fe200000000d5 */
[----:B------:R-:W3:Y:S01]  /*1040*/  LDS R234, [R186.X4+0x6ac] ;  /* 0x0006ac00baea7984 */ /* 0x000ee20000004800 */
[C---:B------:R-:W-:Y:S02]  /*1050*/  FFMA R211, R246.reuse, R124, R211 ;  /* 0x0000007cf6d37223 */ /* 0x040fe400000000d3 */
[C---:B------:R-:W-:Y:S02]  /*1060*/  FFMA R209, R246.reuse, R126, R209 ;  /* 0x0000007ef6d17223 */ /* 0x040fe400000000d1 */
[----:B------:R-:W-:-:S02]  /*1070*/  FFMA R207, R246, R128, R207 ;  /* 0x00000080f6cf7223 */ /* 0x000fc400000000cf */
[C---:B------:R-:W-:Y:S02]  /*1080*/  FFMA R205, R244.reuse, R122, R205 ;  /* 0x0000007af4cd7223 */ /* 0x040fe400000000cd */
[C---:B------:R-:W-:Y:S02]  /*1090*/  FFMA R252, R244.reuse, R124, R203 ;  /* 0x0000007cf4fc7223 */ /* 0x040fe400000000cb */
[C---:B------:R-:W-:Y:S01]  /*10a0*/  FFMA R201, R244.reuse, R126, R201 ;  /* 0x0000007ef4c97223 */ /* 0x040fe200000000c9 */
[----:B------:R-:W4:Y:S01]  /*10b0*/  LDS R203, [R186.X4+0xc4] ;  /* 0x0000c400bacb7984 */ /* 0x000f220000004800 */
[----:B------:R-:W-:Y:S02]  /*10c0*/  FFMA R199, R244, R128, R199 ;  /* 0x00000080f4c77223 */ /* 0x000fe400000000c7 */
[C---:B------:R-:W-:Y:S02]  /*10d0*/  FFMA R245, R240.reuse, R122, R245 ;  /* 0x0000007af0f57223 */ /* 0x040fe400000000f5 */
[----:B------:R-:W-:-:S02]  /*10e0*/  FFMA R243, R240, R124, R243 ;  /* 0x0000007cf0f37223 */ /* 0x000fc400000000f3 */
[C---:B------:R-:W-:Y:S02]  /*10f0*/  FFMA R241, R240.reuse, R126, R241 ;  /* 0x0000007ef0f17223 */ /* 0x040fe400000000f1 */
[----:B------:R-:W-:Y:S02]  /*1100*/  FFMA R239, R240, R128, R239 ;  /* 0x00000080f0ef7223 */ /* 0x000fe400000000ef */
[-C--:B0-----:R-:W-:Y:S01]  /*1110*/  FFMA R246, R238, R124.reuse, R179 ;  /* 0x0000007ceef67223 */ /* 0x081fe200000000b3 */
[----:B------:R-:W0:Y:S01]  /*1120*/  LDS R240, [R186.X4+0x70] ;  /* 0x00007000baf07984 */ /* 0x000e220000004800 */
[----:B-1----:R-:W-:Y:S02]  /*1130*/  FFMA R244, R236, R124, R171 ;  /* 0x0000007cecf47223 */ /* 0x002fe400000000ab */
[C---:B------:R-:W-:Y:S01]  /*1140*/  FFMA R181, R238.reuse, R122, R181 ;  /* 0x0000007aeeb57223 */ /* 0x040fe200000000b5 */
[----:B------:R-:W1:Y:S01]  /*1150*/  LDS R179, [R186.X4+0xe0] ;  /* 0x0000e000bab37984 */ /* 0x000e620000004800 */
[----:B------:R-:W-:-:S02]  /*1160*/  FFMA R177, R238, R126, R177 ;  /* 0x0000007eeeb17223 */ /* 0x000fc400000000b1 */
[----:B------:R-:W-:Y:S01]  /*1170*/  FFMA R175, R238, R128, R175 ;  /* 0x00000080eeaf7223 */ /* 0x000fe200000000af */
[----:B------:R-:W5:Y:S01]  /*1180*/  LDS R171, [R186.X4+0xfc] ;  /* 0x0000fc00baab7984 */ /* 0x000f620000004800 */
[C---:B--2---:R-:W-:Y:S02]  /*1190*/  FFMA R197, R242.reuse, R122, R197 ;  /* 0x0000007af2c57223 */ /* 0x044fe400000000c5 */
[C---:B------:R-:W-:Y:S02]  /*11a0*/  FFMA R250, R242.reuse, R124, R195 ;  /* 0x0000007cf2fa7223 */ /* 0x040fe400000000c3 */
[C---:B------:R-:W-:Y:S01]  /*11b0*/  FFMA R193, R242.reuse, R126, R193 ;  /* 0x0000007ef2c17223 */ /* 0x040fe200000000c1 */
[----:B------:R-:W-:Y:S01]  /*11c0*/  LDS R195, [R186.X4+0x6c8] ;  /* 0x0006c800bac37984 */ /* 0x000fe20000004800 */
[----:B------:R-:W-:Y:S02]  /*11d0*/  FFMA R191, R242, R128, R191 ;  /* 0x00000080f2bf7223 */ /* 0x000fe400000000bf */
[----:B---3--:R-:W-:-:S02]  /*11e0*/  FFMA R165, R234, R122, R165 ;  /* 0x0000007aeaa57223 */ /* 0x008fc400000000a5 */
[C---:B------:R-:W-:Y:S02]  /*11f0*/  FFMA R242, R234.reuse, R124, R163 ;  /* 0x0000007ceaf27223 */ /* 0x040fe400000000a3 */
[C---:B------:R-:W-:Y:S01]  /*1200*/  FFMA R161, R234.reuse, R126, R161 ;  /* 0x0000007eeaa17223 */ /* 0x040fe200000000a1 */
[----:B------:R-:W-:Y:S01]  /*1210*/  LDS R163, [R186.X4+0x700] ;  /* 0x00070000baa37984 */ /* 0x000fe20000004800 */
[----:B------:R-:W-:Y:S02]  /*1220*/  FFMA R159, R234, R128, R159 ;  /* 0x00000080ea9f7223 */ /* 0x000fe4000000009f */
[C---:B------:R-:W-:Y:S01]  /*1230*/  FFMA R173, R236.reuse, R122, R173 ;  /* 0x0000007aecad7223 */ /* 0x040fe200000000ad */
[----:B------:R-:W2:Y:S01]  /*1240*/  LDS R234, [R186.X4+0xa8] ;  /* 0x0000a800baea7984 */ /* 0x000ea20000004800 */
[----:B------:R-:W-:Y:S02]  /*1250*/  FFMA R169, R236, R126, R169 ;  /* 0x0000007eeca97223 */ /* 0x000fe400000000a9 */
[----:B----4-:R-:W-:-:S02]  /*1260*/  FFMA R238, R203, R124, R147 ;  /* 0x0000007ccbee7223 */ /* 0x010fc40000000093 */
[----:B------:R-:W3:Y:S01]  /*1270*/  LDS R147, [R186.X4+0x754] ;  /* 0x00075400ba937984 */ /* 0x000ee20000004800 */
[----:B------:R-:W-:Y:S02]  /*1280*/  FFMA R167, R236, R128, R167 ;  /* 0x00000080eca77223 */ /* 0x000fe400000000a7 */
[C---:B------:R-:W-:Y:S02]  /*1290*/  FFMA R149, R203.reuse, R122, R149 ;  /* 0x0000007acb957223 */ /* 0x040fe40000000095 */
[C---:B------:R-:W-:Y:S02]  /*12a0*/  FFMA R145, R203.reuse, R126, R145 ;  /* 0x0000007ecb917223 */ /* 0x040fe40000000091 */
[----:B------:R-:W-:Y:S02]  /*12b0*/  FFMA R143, R203, R128, R143 ;  /* 0x00000080cb8f7223 */ /* 0x000fe4000000008f */
[C---:B0-----:R-:W-:Y:S02]  /*12c0*/  FFMA R248, R240.reuse, R124, R187 ;  /* 0x0000007cf0f87223 */ /* 0x041fe400000000bb */
[----:B------:R-:W0:Y:S01]  /*12d0*/  LDS R187, [R186.X4+0x6e4] ;  /* 0x0006e400babb7984 */ /* 0x000e220000004800 */
[----:B------:R-:W-:-:S02]  /*12e0*/  FFMA R189, R240, R122, R189 ;  /* 0x0000007af0bd7223 */ /* 0x000fc400000000bd */
[C---:B-1----:R-:W-:Y:S02]  /*12f0*/  FFMA R119, R179.reuse, R122, R119 ;  /* 0x0000007ab3777223 */ /* 0x042fe40000000077 */
[C---:B------:R-:W-:Y:S02]  /*1300*/  FFMA R118, R179.reuse, R124, R118 ;  /* 0x0000007cb3767223 */ /* 0x040fe40000000076 */
[C---:B------:R-:W-:Y:S02]  /*1310*/  FFMA R117, R179.reuse, R126, R117 ;  /* 0x0000007eb3757223 */ /* 0x040fe40000000075 */
[----:B------:R-:W-:Y:S02]  /*1320*/  FFMA R116, R179, R128, R116 ;  /* 0x00000080b3747223 */ /* 0x000fe40000000074 */
[C---:B-----5:R-:W-:Y:S01]  /*1330*/  FFMA R115, R171.reuse, R122, R115 ;  /* 0x0000007aab737223 */ /* 0x060fe20000000073 */
[----:B------:R-:W1:Y:S01]  /*1340*/  LDS R179, [R186.X4+0x71c] ;  /* 0x00071c00bab37984 */ /* 0x000e620000004800 */
[----:B------:R-:W-:-:S02]  /*1350*/  FFMA R114, R171, R124, R114 ;  /* 0x0000007cab727223 */ /* 0x000fc40000000072 */
[C---:B------:R-:W-:Y:S02]  /*1360*/  FFMA R113, R171.reuse, R126, R113 ;  /* 0x0000007eab717223 */ /* 0x040fe40000000071 */
[----:B------:R-:W-:Y:S02]  /*1370*/  FFMA R112, R171, R128, R112 ;  /* 0x00000080ab707223 */ /* 0x000fe40000000070 */
[----:B------:R-:W4:Y:S01]  /*1380*/  LDS R171, [R186.X4+0x118] ;  /* 0x00011800baab7984 */ /* 0x000f220000004800 */
[C---:B------:R-:W-:Y:S02]  /*1390*/  FFMA R185, R240.reuse, R126, R185 ;  /* 0x0000007ef0b97223 */ /* 0x040fe400000000b9 */
[----:B------:R-:W-:Y:S02]  /*13a0*/  FFMA R183, R240, R128, R183 ;  /* 0x00000080f0b77223 */ /* 0x000fe400000000b7 */
[C---:B--2---:R-:W-:Y:S02]  /*13b0*/  FFMA R157, R234.reuse, R122, R157 ;  /* 0x0000007aea9d7223 */ /* 0x044fe4000000009d */
[----:B------:R-:W-:-:S02]  /*13c0*/  FFMA R240, R234, R124, R155 ;  /* 0x0000007ceaf07223 */ /* 0x000fc4000000009b */
[C---:B------:R-:W-:Y:S01]  /*13d0*/  FFMA R153, R234.reuse, R126, R153 ;  /* 0x0000007eea997223 */ /* 0x040fe20000000099 */
[----:B------:R-:W2:Y:S01]  /*13e0*/  LDS R155, [R186.X4+0x738] ;  /* 0x00073800ba9b7984 */ /* 0x000ea20000004800 */
[----:B------:R-:W-:Y:S02]  /*13f0*/  FFMA R151, R234, R128, R151 ;  /* 0x00000080ea977223 */ /* 0x000fe40000000097 */
[----:B------:R-:W-:Y:S02]  /*1400*/  FFMA R236, R195, R124, R139 ;  /* 0x0000007cc3ec7223 */ /* 0x000fe4000000008b */
[C---:B------:R-:W-:Y:S01]  /*1410*/  FFMA R111, R163.reuse, R122, R111 ;  /* 0x0000007aa36f7223 */ /* 0x040fe2000000006f */
[----:B------:R-:W5:Y:S01]  /*1420*/  LDS R139, [R186.X4+0x150] ;  /* 0x00015000ba8b7984 */ /* 0x000f620000004800 */
[C---:B------:R-:W-:Y:S02]  /*1430*/  FFMA R110, R163.reuse, R124, R110 ;  /* 0x0000007ca36e7223 */ /* 0x040fe4000000006e */
[----:B------:R-:W-:-:S02]  /*1440*/  FFMA R109, R163, R126, R109 ;  /* 0x0000007ea36d7223 */ /* 0x000fc4000000006d */
[----:B------:R-:W-:Y:S02]  /*1450*/  FFMA R108, R163, R128, R108 ;  /* 0x00000080a36c7223 */ /* 0x000fe4000000006c */
[C---:B---3--:R-:W-:Y:S01]  /*1460*/  FFMA R91, R147.reuse, R122, R91 ;  /* 0x0000007a935b7223 */ /* 0x048fe2000000005b */
[----:B------:R-:W3:Y:S01]  /*1470*/  LDS R163, [R186.X4+0x134] ;  /* 0x00013400baa37984 */ /* 0x000ee20000004800 */
[C---:B------:R-:W-:Y:S02]  /*1480*/  FFMA R90, R147.reuse, R124, R90 ;  /* 0x0000007c935a7223 */ /* 0x040fe4000000005a */
[C---:B------:R-:W-:Y:S02]  /*1490*/  FFMA R89, R147.reuse, R126, R89 ;  /* 0x0000007e93597223 */ /* 0x040fe40000000059 */
[----:B------:R-:W-:Y:S02]  /*14a0*/  FFMA R88, R147, R128, R88 ;  /* 0x0000008093587223 */ /* 0x000fe40000000058 */
[----:B0-----:R-:W-:Y:S01]  /*14b0*/  FFMA R234, R187, R124, R131 ;  /* 0x0000007cbbea7223 */ /* 0x001fe20000000083 */
[----:B------:R-:W0:Y:S01]  /*14c0*/  LDS R147, [R186.X4+0x7a8] ;  /* 0x0007a800ba937984 */ /* 0x000e220000004800 */
[----:B-1----:R-:W-:-:S02]  /*14d0*/  FFMA R107, R179, R122, R107 ;  /* 0x0000007ab36b7223 */ /* 0x002fc4000000006b */
[C---:B------:R-:W-:Y:S01]  /*14e0*/  FFMA R106, R179.reuse, R124, R106 ;  /* 0x0000007cb36a7223 */ /* 0x040fe2000000006a */
[----:B------:R-:W1:Y:S01]  /*14f0*/  LDS R131, [R186.X4+0x16c] ;  /* 0x00016c00ba837984 */ /* 0x000e620000004800 */
[C---:B------:R-:W-:Y:S02]  /*1500*/  FFMA R105, R179.reuse, R126, R105 ;  /* 0x0000007eb3697223 */ /* 0x040fe40000000069 */
[----:B------:R-:W-:Y:S02]  /*1510*/  FFMA R104, R179, R128, R104 ;  /* 0x00000080b3687223 */ /* 0x000fe40000000068 */
[C---:B----4-:R-:W-:Y:S01]  /*1520*/  FFMA R103, R171.reuse, R122, R103 ;  /* 0x0000007aab677223 */ /* 0x050fe20000000067 */
[----:B------:R-:W4:Y:S01]  /*1530*/  LDS R179, [R186.X4+0x770] ;  /* 0x00077000bab37984 */ /* 0x000f220000004800 */
[C---:B------:R-:W-:Y:S02]  /*1540*/  FFMA R102, R171.reuse, R124, R102 ;  /* 0x0000007cab667223 */ /* 0x040fe40000000066 */
[----:B------:R-:W-:-:S02]  /*1550*/  FFMA R101, R171, R126, R101 ;  /* 0x0000007eab657223 */ /* 0x000fc40000000065 */
[----:B------:R-:W-:Y:S02]  /*1560*/  FFMA R100, R171, R128, R100 ;  /* 0x00000080ab647223 */ /* 0x000fe40000000064 */
[----:B------:R-:W4:Y:S01]  /*1570*/  LDS R171, [R186.X4+0x78c] ;  /* 0x00078c00baab7984 */ /* 0x000f220000004800 */
[C---:B--2---:R-:W-:Y:S02]  /*1580*/  FFMA R95, R155.reuse, R122, R95 ;  /* 0x0000007a9b5f7223 */ /* 0x044fe4000000005f */
[C---:B------:R-:W-:Y:S02]  /*1590*/  FFMA R94, R155.reuse, R124, R94 ;  /* 0x0000007c9b5e7223 */ /* 0x040fe4000000005e */
[C---:B------:R-:W-:Y:S02]  /*15a0*/  FFMA R93, R155.reuse, R126, R93 ;  /* 0x0000007e9b5d7223 */ /* 0x040fe4000000005d */
[----:B------:R-:W-:Y:S02]  /*15b0*/  FFMA R92, R155, R128, R92 ;  /* 0x000000809b5c7223 */ /* 0x000fe4000000005c */
[C---:B-----5:R-:W-:Y:S01]  /*15c0*/  FFMA R87, R139.reuse, R122, R87 ;  /* 0x0000007a8b577223 */ /* 0x060fe20000000057 */
[----:B------:R-:W2:Y:S01]  /*15d0*/  LDS R155, [R186.X4+0x1a4] ;  /* 0x0001a400ba9b7984 */ /* 0x000ea20000004800 */
[----:B------:R-:W-:-:S02]  /*15e0*/  FFMA R86, R139, R124, R86 ;  /* 0x0000007c8b567223 */ /* 0x000fc40000000056 */
[----:B------:R-:W-:Y:S02]  /*15f0*/  FFMA R85, R139, R126, R85 ;  /* 0x0000007e8b557223 */ /* 0x000fe40000000055 */
[C---:B---3--:R-:W-:Y:S02]  /*1600*/  FFMA R99, R163.reuse, R122, R99 ;  /* 0x0000007aa3637223 */ /* 0x048fe40000000063 */
[C---:B------:R-:W-:Y:S02]  /*1610*/  FFMA R98, R163.reuse, R124, R98 ;  /* 0x0000007ca3627223 */ /* 0x040fe40000000062 */
[C---:B------:R-:W-:Y:S02]  /*1620*/  FFMA R97, R163.reuse, R126, R97 ;  /* 0x0000007ea3617223 */ /* 0x040fe40000000061 */
[-C--:B------:R-:W-:Y:S02]  /*1630*/  FFMA R96, R163, R128.reuse, R96 ;  /* 0x00000080a3607223 */ /* 0x080fe40000000060 */
[----:B------:R-:W-:Y:S01]  /*1640*/  FFMA R84, R139, R128, R84 ;  /* 0x000000808b547223 */ /* 0x000fe20000000054 */
[----:B------:R-:W3:Y:S01]  /*1650*/  LDS R163, [R186.X4+0x188] ;  /* 0x00018800baa37984 */ /* 0x000ee20000004800 */
[----:B0-----:R-:W-:-:S02]  /*1660*/  FFMA R63, R147, R122, R63 ;  /* 0x0000007a933f7223 */ /* 0x001fc4000000003f */
[C---:B------:R-:W-:Y:S01]  /*1670*/  FFMA R62, R147.reuse, R124, R62 ;  /* 0x0000007c933e7223 */ /* 0x040fe2000000003e */
[----:B------:R-:W0:Y:S01]  /*1680*/  LDS R139, [R186.X4+0x7c4] ;  /* 0x0007c400ba8b7984 */ /* 0x000e220000004800 */
[C---:B------:R-:W-:Y:S02]  /*1690*/  FFMA R61, R147.reuse, R126, R61 ;  /* 0x0000007e933d7223 */ /* 0x040fe4000000003d */
[----:B------:R-:W-:Y:S02]  /*16a0*/  FFMA R60, R147, R128, R60 ;  /* 0x00000080933c7223 */ /* 0x000fe4000000003c */
[C---:B-1----:R-:W-:Y:S01]  /*16b0*/  FFMA R83, R131.reuse, R122, R83 ;  /* 0x0000007a83537223 */ /* 0x042fe20000000053 */
[----:B------:R-:W1:Y:S01]  /*16c0*/  LDS R147, [R186.X4+0x214] ;  /* 0x00021400ba937984 */ /* 0x000e620000004800 */
[C---:B------:R-:W-:Y:S02]  /*16d0*/  FFMA R82, R131.reuse, R124, R82 ;  /* 0x0000007c83527223 */ /* 0x040fe40000000052 */
[----:B------:R-:W-:-:S02]  /*16e0*/  FFMA R81, R131, R126, R81 ;  /* 0x0000007e83517223 */ /* 0x000fc40000000051 */
[----:B------:R-:W-:Y:S02]  /*16f0*/  FFMA R80, R131, R128, R80 ;  /* 0x0000008083507223 */ /* 0x000fe40000000050 */
[C---:B----4-:R-:W-:Y:S01]  /*1700*/  FFMA R79, R179.reuse, R122, R79 ;  /* 0x0000007ab34f7223 */ /* 0x050fe2000000004f */
[----:B------:R-:W4:Y:S01]  /*1710*/  LDS R131, [R186.X4+0x1c0] ;  /* 0x0001c000ba837984 */ /* 0x000f220000004800 */
[C---:B------:R-:W-:Y:S02]  /*1720*/  FFMA R78, R179.reuse, R124, R78 ;  /* 0x0000007cb34e7223 */ /* 0x040fe4000000004e */
[C---:B------:R-:W-:Y:S02]  /*1730*/  FFMA R77, R179.reuse, R126, R77 ;  /* 0x0000007eb34d7223 */ /* 0x040fe4000000004d */
[----:B------:R-:W-:Y:S02]  /*1740*/  FFMA R76, R179, R128, R76 ;  /* 0x00000080b34c7223 */ /* 0x000fe4000000004c */
[C---:B------:R-:W-:Y:S01]  /*1750*/  FFMA R75, R171.reuse, R122, R75 ;  /* 0x0000007aab4b7223 */ /* 0x040fe2000000004b */
[----:B------:R-:W5:Y:S01]  /*1760*/  LDS R179, [R186.X4+0x1dc] ;  /* 0x0001dc00bab37984 */ /* 0x000f620000004800 */
[----:B------:R-:W-:-:S02]  /*1770*/  FFMA R74, R171, R124, R74 ;  /* 0x0000007cab4a7223 */ /* 0x000fc4000000004a */
[C---:B------:R-:W-:Y:S02]  /*1780*/  FFMA R73, R171.reuse, R126, R73 ;  /* 0x0000007eab497223 */ /* 0x040fe40000000049 */
[----:B------:R-:W-:Y:S02]  /*1790*/  FFMA R72, R171, R128, R72 ;  /* 0x00000080ab487223 */ /* 0x000fe40000000048 */
[----:B------:R-:W5:Y:S01]  /*17a0*/  LDS R171, [R186.X4+0x7e0] ;  /* 0x0007e000baab7984 */ /* 0x000f620000004800 */
[C---:B--2---:R-:W-:Y:S02]  /*17b0*/  FFMA R67, R155.reuse, R122, R67 ;  /* 0x0000007a9b437223 */ /* 0x044fe40000000043 */
[C---:B------:R-:W-:Y:S02]  /*17c0*/  FFMA R66, R155.reuse, R124, R66 ;  /* 0x0000007c9b427223 */ /* 0x040fe40000000042 */
[----:B------:R-:W-:Y:S02]  /*17d0*/  FFMA R65, R155, R126, R65 ;  /* 0x0000007e9b417223 */ /* 0x000fe40000000041 */
[----:B---3--:R-:W-:-:S02]  /*17e0*/  FFMA R71, R163, R122, R71 ;  /* 0x0000007aa3477223 */ /* 0x008fc40000000047 */
[C---:B------:R-:W-:Y:S02]  /*17f0*/  FFMA R70, R163.reuse, R124, R70 ;  /* 0x0000007ca3467223 */ /* 0x040fe40000000046 */
[C---:B------:R-:W-:Y:S02]  /*1800*/  FFMA R69, R163.reuse, R126, R69 ;  /* 0x0000007ea3457223 */ /* 0x040fe40000000045 */
[-C--:B------:R-:W-:Y:S02]  /*1810*/  FFMA R68, R163, R128.reuse, R68 ;  /* 0x00000080a3447223 */ /* 0x080fe40000000044 */
[----:B------:R-:W-:Y:S01]  /*1820*/  FFMA R64, R155, R128, R64 ;  /* 0x000000809b407223 */ /* 0x000fe20000000040 */
[----:B------:R-:W2:Y:S01]  /*1830*/  LDS R163, [R186.X4+0x7fc] ;  /* 0x0007fc00baa37984 */ /* 0x000ea20000004800 */
[C---:B0-----:R-:W-:Y:S02]  /*1840*/  FFMA R59, R139.reuse, R122, R59 ;  /* 0x0000007a8b3b7223 */ /* 0x041fe4000000003b */
[C---:B------:R-:W-:Y:S01]  /*1850*/  FFMA R58, R139.reuse, R124, R58 ;  /* 0x0000007c8b3a7223 */ /* 0x040fe2000000003a */
[----:B------:R-:W0:Y:S01]  /*1860*/  LDS R155, [R186.X4+0x1f8] ;  /* 0x0001f800ba9b7984 */ /* 0x000e220000004800 */
[----:B------:R-:W-:-:S02]  /*1870*/  FFMA R57, R139, R126, R57 ;  /* 0x0000007e8b397223 */ /* 0x000fc40000000039 */
[----:B------:R-:W-:Y:S02]  /*1880*/  FFMA R56, R139, R128, R56 ;  /* 0x000000808b387223 */ /* 0x000fe40000000038 */
[C---:B-1----:R-:W-:Y:S01]  /*1890*/  FFMA R35, R147.reuse, R122, R35 ;  /* 0x0000007a93237223 */ /* 0x042fe20000000023 */
[----:B------:R-:W1:Y:S01]  /*18a0*/  LDS R139, [R186.X4+0x818] ;  /* 0x00081800ba8b7984 */ /* 0x000e620000004800 */
[C---:B------:R-:W-:Y:S02]  /*18b0*/  FFMA R34, R147.reuse, R124, R34 ;  /* 0x0000007c93227223 */ /* 0x040fe40000000022 */
[C---:B------:R-:W-:Y:S02]  /*18c0*/  FFMA R33, R147.reuse, R126, R33 ;  /* 0x0000007e93217223 */ /* 0x040fe40000000021 */
[----:B------:R-:W-:Y:S02]  /*18d0*/  FFMA R32, R147, R128, R32 ;  /* 0x0000008093207223 */ /* 0x000fe40000000020 */
[C---:B----4-:R-:W-:Y:S01]  /*18e0*/  FFMA R55, R131.reuse, R122, R55 ;  /* 0x0000007a83377223 */ /* 0x050fe20000000037 */
[----:B------:R-:W3:Y:S01]  /*18f0*/  LDS R147, [R186.X4+0x268] ;  /* 0x00026800ba937984 */ /* 0x000ee20000004800 */
[----:B------:R-:W-:-:S02]  /*1900*/  FFMA R54, R131, R124, R54 ;  /* 0x0000007c83367223 */ /* 0x000fc40000000036 */
[C---:B------:R-:W-:Y:S02]  /*1910*/  FFMA R53, R131.reuse, R126, R53 ;  /* 0x0000007e83357223 */ /* 0x040fe40000000035 */
[----:B------:R-:W-:Y:S02]  /*1920*/  FFMA R52, R131, R128, R52 ;  /* 0x0000008083347223 */ /* 0x000fe40000000034 */
[C---:B-----5:R-:W-:Y:S01]  /*1930*/  FFMA R51, R179.reuse, R122, R51 ;  /* 0x0000007ab3337223 */ /* 0x060fe20000000033 */
[----:B------:R-:W4:Y:S01]  /*1940*/  LDS R131, [R186.X4+0x834] ;  /* 0x00083400ba837984 */ /* 0x000f220000004800 */
[C---:B------:R-:W-:Y:S02]  /*1950*/  FFMA R50, R179.reuse, R124, R50 ;  /* 0x0000007cb3327223 */ /* 0x040fe40000000032 */
[C---:B------:R-:W-:Y:S02]  /*1960*/  FFMA R49, R179.reuse, R126, R49 ;  /* 0x0000007eb3317223 */ /* 0x040fe40000000031 */
[----:B------:R-:W-:-:S02]  /*1970*/  FFMA R48, R179, R128, R48 ;  /* 0x00000080b3307223 */ /* 0x000fc40000000030 */
[C---:B------:R-:W-:Y:S01]  /*1980*/  FFMA R47, R171.reuse, R122, R47 ;  /* 0x0000007aab2f7223 */ /* 0x040fe2000000002f */
[----:B------:R-:W5:Y:S01]  /*1990*/  LDS R179, [R186.X4+0x230] ;  /* 0x00023000bab37984 */ /* 0x000f620000004800 */
[C---:B------:R-:W-:Y:S02]  /*19a0*/  FFMA R46, R171.reuse, R124, R46 ;  /* 0x0000007cab2e7223 */ /* 0x040fe4000000002e */
[C---:B------:R-:W-:Y:S02]  /*19b0*/  FFMA R45, R171.reuse, R126, R45 ;  /* 0x0000007eab2d7223 */ /* 0x040fe4000000002d */
[----:B------:R-:W-:Y:S02]  /*19c0*/  FFMA R44, R171, R128, R44 ;  /* 0x00000080ab2c7223 */ /* 0x000fe4000000002c */
[----:B------:R-:W5:Y:S01]  /*19d0*/  LDS R171, [R186.X4+0x24c] ;  /* 0x00024c00baab7984 */ /* 0x000f620000004800 */
[C---:B--2---:R-:W-:Y:S02]  /*19e0*/  FFMA R43, R163.reuse, R122, R43 ;  /* 0x0000007aa32b7223 */ /* 0x044fe4000000002b */
[----:B------:R-:W-:-:S02]  /*19f0*/  FFMA R42, R163, R124, R42 ;  /* 0x0000007ca32a7223 */ /* 0x000fc4000000002a */
[C---:B------:R-:W-:Y:S02]  /*1a00*/  FFMA R41, R163.reuse, R126, R41 ;  /* 0x0000007ea3297223 */ /* 0x040fe40000000029 */
[----:B------:R-:W-:Y:S02]  /*1a10*/  FFMA R40, R163, R128, R40 ;  /* 0x00000080a3287223 */ /* 0x000fe40000000028 */
[C---:B0-----:R-:W-:Y:S01]  /*1a20*/  FFMA R39, R155.reuse, R122, R39 ;  /* 0x0000007a9b277223 */ /* 0x041fe20000000027 */
[----:B------:R-:W0:Y:S01]  /*1a30*/  LDS R163, [R186.X4+0x850] ;  /* 0x00085000baa37984 */ /* 0x000e220000004800 */
[C---:B------:R-:W-:Y:S02]  /*1a40*/  FFMA R38, R155.reuse, R124, R38 ;  /* 0x0000007c9b267223 */ /* 0x040fe40000000026 */
[C---:B------:R-:W-:Y:S02]  /*1a50*/  FFMA R37, R155.reuse, R126, R37 ;  /* 0x0000007e9b257223 */ /* 0x040fe40000000025 */
[----:B------:R-:W-:-:S02]  /*1a60*/  FFMA R36, R155, R128, R36 ;  /* 0x000000809b247223 */ /* 0x000fc40000000024 */
[C---:B-1----:R-:W-:Y:S01]  /*1a70*/  FFMA R31, R139.reuse, R122, R31 ;  /* 0x0000007a8b1f7223 */ /* 0x042fe2000000001f */
[----:B------:R-:W1:Y:S01]  /*1a80*/  LDS R155, [R186.X4+0x86c] ;  /* 0x00086c00ba9b7984 */ /* 0x000e620000004800 */
[C---:B------:R-:W-:Y:S02]  /*1a90*/  FFMA R212, R139.reuse, R124, R212 ;  /* 0x0000007c8bd47223 */ /* 0x040fe400000000d4 */
[C---:B------:R-:W-:Y:S02]  /*1aa0*/  FFMA R30, R139.reuse, R126, R30 ;  /* 0x0000007e8b1e7223 */ /* 0x040fe4000000001e */
[----:B------:R-:W-:Y:S02]  /*1ab0*/  FFMA R29, R139, R128, R29 ;  /* 0x000000808b1d7223 */ /* 0x000fe4000000001d */
[C---:B---3--:R-:W-:Y:S01]  /*1ac0*/  FFMA R19, R147.reuse, R122, R19 ;  /* 0x0000007a93137223 */ /* 0x048fe20000000013 */
[----:B------:R-:W2:Y:S01]  /*1ad0*/  LDS R139, [R186.X4+0x284] ;  /* 0x00028400ba8b7984 */ /* 0x000ea20000004800 */
[----:B------:R-:W-:-:S02]  /*1ae0*/  FFMA R226, R147, R124, R226 ;  /* 0x0000007c93e27223 */ /* 0x000fc400000000e2 */
[C---:B------:R-:W-:Y:S02]  /*1af0*/  FFMA R18, R147.reuse, R126, R18 ;  /* 0x0000007e93127223 */ /* 0x040fe40000000012 */
[----:B------:R-:W-:Y:S02]  /*1b00*/  FFMA R17, R147, R128, R17 ;  /* 0x0000008093117223 */ /* 0x000fe40000000011 */
[C---:B----4-:R-:W-:Y:S01]  /*1b10*/  FFMA R28, R131.reuse, R122, R28 ;  /* 0x0000007a831c7223 */ /* 0x050fe2000000001c */
[----:B------:R-:W3:Y:S01]  /*1b20*/  LDS R147, [R186.X4+0x8dc] ;  /* 0x0008dc00ba937984 */ /* 0x000ee20000004800 */
[C---:B------:R-:W-:Y:S02]  /*1b30*/  FFMA R214, R131.reuse, R124, R214 ;  /* 0x0000007c83d67223 */ /* 0x040fe400000000d6 */
[C---:B------:R-:W-:Y:S02]  /*1b40*/  FFMA R27, R131.reuse, R126, R27 ;  /* 0x0000007e831b7223 */ /* 0x040fe4000000001b */
[----:B------:R-:W-:-:S02]  /*1b50*/  FFMA R26, R131, R128, R26 ;  /* 0x00000080831a7223 */ /* 0x000fc4000000001a */
[C---:B-----5:R-:W-:Y:S01]  /*1b60*/  FFMA R25, R179.reuse, R122, R25 ;  /* 0x0000007ab3197223 */ /* 0x060fe20000000019 */
        /* <DEDUP_REMOVED lines=10> */
[C---:B0-----:R-:W-:Y:S02]  /*1c10*/  FFMA R194, R163.reuse, R122, R194 ;  /* 0x0000007aa3c27223 */ /* 0x041fe400000000c2 */
[C---:B------:R-:W-:Y:S02]  /*1c20*/  FFMA R142, R163.reuse, R124, R142 ;  /* 0x0000007ca38e7223 */ /* 0x040fe4000000008e */
[C---:B------:R-:W-:Y:S02]  /*1c30*/  FFMA R156, R163.reuse, R126, R156 ;  /* 0x0000007ea39c7223 */ /* 0x040fe4000000009c */
[----:B------:R-:W-:-:S02]  /*1c40*/  FFMA R172, R163, R128, R172 ;  /* 0x00000080a3ac7223 */ /* 0x000fc400000000ac */
[C---:B-1----:R-:W-:Y:S01]  /*1c50*/  FFMA R188, R155.reuse, R122, R188 ;  /* 0x0000007a9bbc7223 */ /* 0x042fe200000000bc */
[----:B------:R-:W0:Y:S01]  /*1c60*/  LDS R163, [R186.X4+0x2bc] ;  /* 0x0002bc00baa37984 */ /* 0x000e220000004800 */
[C---:B------:R-:W-:Y:S02]  /*1c70*/  FFMA R176, R155.reuse, R124, R176 ;  /* 0x0000007c9bb07223 */ /* 0x040fe400000000b0 */
[C---:B------:R-:W-:Y:S02]  /*1c80*/  FFMA R146, R155.reuse, R126, R146 ;  /* 0x0000007e9b927223 */ /* 0x040fe40000000092 */
[----:B------:R-:W-:Y:S02]  /*1c90*/  FFMA R164, R155, R128, R164 ;  /* 0x000000809ba47223 */ /* 0x000fe400000000a4 */
[C---:B--2---:R-:W-:Y:S01]  /*1ca0*/  FFMA R16, R139.reuse, R122, R16 ;  /* 0x0000007a8b107223 */ /* 0x044fe20000000010 */
[----:B------:R-:W1:Y:S01]  /*1cb0*/  LDS R155, [R186.X4+0x8c0] ;  /* 0x0008c000ba9b7984 */ /* 0x000e620000004800 */
[----:B------:R-:W-:-:S02]  /*1cc0*/  FFMA R220, R139, R124, R220 ;  /* 0x0000007c8bdc7223 */ /* 0x000fc400000000dc */
[C---:B------:R-:W-:Y:S02]  /*1cd0*/  FFMA R15, R139.reuse, R126, R15 ;  /* 0x0000007e8b0f7223 */ /* 0x040fe4000000000f */
[----:B------:R-:W-:Y:S02]  /*1ce0*/  FFMA R14, R139, R128, R14 ;  /* 0x000000808b0e7223 */ /* 0x000fe4000000000e */
[C---:B---3--:R-:W-:Y:S01]  /*1cf0*/  FFMA R202, R147.reuse, R122, R202 ;  /* 0x0000007a93ca7223 */ /* 0x048fe200000000ca */
[----:B------:R-:W2:Y:S01]  /*1d00*/  LDS R139, [R186.X4+0x2d8] ;  /* 0x0002d800ba8b7984 */ /* 0x000ea20000004800 */
[C---:B------:R-:W-:Y:S02]  /*1d10*/  FFMA R152, R147.reuse, R124, R152 ;  /* 0x0000007c93987223 */ /* 0x040fe40000000098 */
[C---:B------:R-:W-:Y:S02]  /*1d20*/  FFMA R168, R147.reuse, R126, R168 ;  /* 0x0000007e93a87223 */ /* 0x040fe400000000a8 */
[----:B------:R-:W-:-:S02]  /*1d30*/  FFMA R184, R147, R128, R184 ;  /* 0x0000008093b87223 */ /* 0x000fc400000000b8 */
[C---:B----4-:R-:W-:Y:S01]  /*1d40*/  FFMA R196, R131.reuse, R122, R196 ;  /* 0x0000007a83c47223 */ /* 0x050fe200000000c4 */
[----:B------:R-:W3:Y:S01]  /*1d50*/  LDS R147, [R186.X4+0x1260] ;  /* 0x00126000ba937984 */ /* 0x000ee20000004800 */
[C---:B------:R-:W-:Y:S02]  /*1d60*/  FFMA R144, R131.reuse, R124, R144 ;  /* 0x0000007c83907223 */ /* 0x040fe40000000090 */
[C---:B------:R-:W-:Y:S02]  /*1d70*/  FFMA R158, R131.reuse, R126, R158 ;  /* 0x0000007e839e7223 */ /* 0x040fe4000000009e */
[----:B------:R-:W-:Y:S02]  /*1d80*/  FFMA R174, R131, R128, R174 ;  /* 0x0000008083ae7223 */ /* 0x000fe400000000ae */
[C---:B-----5:R-:W-:Y:S01]  /*1d90*/  FFMA R190, R179.reuse, R122, R190 ;  /* 0x0000007ab3be7223 */ /* 0x060fe200000000be */
[----:B------:R-:W4:Y:S01]  /*1da0*/  LDS R131, [R186.X4+0x2f4] ;  /* 0x0002f400ba837984 */ /* 0x000f220000004800 */
[----:B------:R-:W-:-:S02]  /*1db0*/  FFMA R148, R179, R124, R148 ;  /* 0x0000007cb3947223 */ /* 0x000fc40000000094 */
[C---:B------:R-:W-:Y:S02]  /*1dc0*/  FFMA R166, R179.reuse, R126, R166 ;  /* 0x0000007eb3a67223 */ /* 0x040fe400000000a6 */
[----:B------:R-:W-:Y:S02]  /*1dd0*/  FFMA R178, R179, R128, R178 ;  /* 0x00000080b3b27223 */ /* 0x000fe400000000b2 */
[C---:B------:R-:W-:Y:S01]  /*1de0*/  FFMA R13, R171.reuse, R122, R13 ;  /* 0x0000007aab0d7223 */ /* 0x040fe2000000000d */
[----:B------:R-:W5:Y:S01]  /*1df0*/  LDS R179, [R186.X4+0x8f8] ;  /* 0x0008f800bab37984 */ /* 0x000f620000004800 */
[C---:B------:R-:W-:Y:S02]  /*1e00*/  FFMA R228, R171.reuse, R124, R228 ;  /* 0x0000007cabe47223 */ /* 0x040fe400000000e4 */
[C---:B------:R-:W-:Y:S02]  /*1e10*/  FFMA R12, R171.reuse, R126, R12 ;  /* 0x0000007eab0c7223 */ /* 0x040fe4000000000c */
[----:B------:R-:W-:-:S02]  /*1e20*/  FFMA R11, R171, R128, R11 ;  /* 0x00000080ab0b7223 */ /* 0x000fc4000000000b */
[----:B------:R-:W5:Y:S01]  /*1e30*/  LDS R171, [R186.X4+0x914] ;  /* 0x00091400baab7984 */ /* 0x000f620000004800 */
[C---:B0-----:R-:W-:Y:S02]  /*1e40*/  FFMA R10, R163.reuse, R122, R10 ;  /* 0x0000007aa30a7223 */ /* 0x041fe4000000000a */
[C---:B------:R-:W-:Y:S02]  /*1e50*/  FFMA R222, R163.reuse, R124, R222 ;  /* 0x0000007ca3de7223 */ /* 0x040fe400000000de */
[C---:B------:R-:W-:Y:S02]  /*1e60*/  FFMA R9, R163.reuse, R126, R9 ;  /* 0x0000007ea3097223 */ /* 0x040fe40000000009 */
[----:B------:R-:W-:Y:S02]  /*1e70*/  FFMA R8, R163, R128, R8 ;  /* 0x00000080a3087223 */ /* 0x000fe40000000008 */
[C---:B-1----:R-:W-:Y:S01]  /*1e80*/  FFMA R198, R155.reuse, R122, R198 ;  /* 0x0000007a9bc67223 */ /* 0x042fe200000000c6 */
[----:B------:R-:W0:Y:S01]  /*1e90*/  LDS R163, [R186.X4+0xc40] ;  /* 0x000c4000baa37984 */ /* 0x000e220000004800 */
[----:B------:R-:W-:-:S02]  /*1ea0*/  FFMA R150, R155, R124, R150 ;  /* 0x0000007c9b967223 */ /* 0x000fc40000000096 */
[C---:B------:R-:W-:Y:S02]  /*1eb0*/  FFMA R160, R155.reuse, R126, R160 ;  /* 0x0000007e9ba07223 */ /* 0x040fe400000000a0 */
[----:B------:R-:W-:Y:S02]  /*1ec0*/  FFMA R180, R155, R128, R180 ;  /* 0x000000809bb47223 */ /* 0x000fe400000000b4 */
[C---:B--2---:R-:W-:Y:S01]  /*1ed0*/  FFMA R7, R139.reuse, R122, R7 ;  /* 0x0000007a8b077223 */ /* 0x044fe20000000007 */
[----:B------:R-:W1:Y:S01]  /*1ee0*/  LDS R155, [R186.X4+0xc5c] ;  /* 0x000c5c00ba9b7984 */ /* 0x000e620000004800 */
[C---:B------:R-:W-:Y:S02]  /*1ef0*/  FFMA R232, R139.reuse, R124, R232 ;  /* 0x0000007c8be87223 */ /* 0x040fe400000000e8 */
[C---:B------:R-:W-:Y:S02]  /*1f00*/  FFMA R6, R139.reuse, R126, R6 ;  /* 0x0000007e8b067223 */ /* 0x040fe40000000006 */
[----:B------:R-:W-:-:S02]  /*1f10*/  FFMA R5, R139, R128, R5 ;  /* 0x000000808b057223 */ /* 0x000fc40000000005 */
[C---:B---3--:R-:W-:Y:S01]  /*1f20*/  FFMA R237, R147.reuse, R123, R237 ;  /* 0x0000007b93ed7223 */ /* 0x048fe200000000ed */
[----:B------:R-:W2:Y:S01]  /*1f30*/  LDS R139, [R186.X4+0x127c] ;  /* 0x00127c00ba8b7984 */ /* 0x000ea20000004800 */
        /* <DEDUP_REMOVED lines=8> */
[-C--:B-----5:R-:W-:Y:S01]  /*1fc0*/  FFMA R230, R179, R124.reuse, R230 ;  /* 0x0000007cb3e67223 */ /* 0x0a0fe200000000e6 */
[----:B------:R-:W4:Y:S01]  /*1fd0*/  LDS R131, [R186.X4+0xc78] ;  /* 0x000c7800ba837984 */ /* 0x000f220000004800 */
[----:B------:R-:W-:Y:S02]  /*1fe0*/  FFMA R200, R171, R124, R200 ;  /* 0x0000007cabc87223 */ /* 0x000fe400000000c8 */
[C---:B------:R-:W-:Y:S01]  /*1ff0*/  FFMA R133, R187.reuse, R122, R133 ;  /* 0x0000007abb857223 */ /* 0x040fe20000000085 */
[----:B------:R-:W5:Y:S01]  /*2000*/  LDS R124, [R186.X4+0xd04] ;  /* 0x000d0400ba7c7984 */ /* 0x000f620000004800 */
[----:B------:R-:W-:-:S02]  /*2010*/  FFMA R121, R187, R126, R121 ;  /* 0x0000007ebb797223 */ /* 0x000fc40000000079 */
[----:B------:R-:W-:Y:S02]  /*2020*/  FFMA R120, R187, R128, R120 ;  /* 0x00000080bb787223 */ /* 0x000fe40000000078 */
[C---:B------:R-:W-:Y:S02]  /*2030*/  FFMA R182, R171.reuse, R122, R182 ;  /* 0x0000007aabb67223 */ /* 0x040fe400000000b6 */
[C---:B------:R-:W-:Y:S02]  /*2040*/  FFMA R154, R171.reuse, R126, R154 ;  /* 0x0000007eab9a7223 */ /* 0x040fe4000000009a */
[----:B------:R-:W-:Y:S02]  /*2050*/  FFMA R170, R171, R128, R170 ;  /* 0x00000080abaa7223 */ /* 0x000fe400000000aa */
[C---:B0-----:R-:W-:Y:S01]  /*2060*/  FFMA R130, R163.reuse, R123, R130 ;  /* 0x0000007ba3827223 */ /* 0x041fe20000000082 */
[----:B------:R-:W0:Y:S01]  /*2070*/  LDS R171, [R186.X4+0xc94] ;  /* 0x000c9400baab7984 */ /* 0x000e220000004800 */
[----:B------:R-:W-:-:S02]  /*2080*/  FFMA R251, R163, R125, R251 ;  /* 0x0000007da3fb7223 */ /* 0x000fc400000000fb */
[C---:B------:R-:W-:Y:S02]  /*2090*/  FFMA R249, R163.reuse, R127, R249 ;  /* 0x0000007fa3f97223 */ /* 0x040fe400000000f9 */
[----:B------:R-:W-:Y:S02]  /*20a0*/  FFMA R247, R163, R129, R247 ;  /* 0x00000081a3f77223 */ /* 0x000fe400000000f7 */
[C---:B-1----:R-:W-:Y:S01]  /*20b0*/  FFMA R245, R155.reuse, R123, R245 ;  /* 0x0000007b9bf57223 */ /* 0x042fe200000000f5 */
[----:B------:R-:W1:Y:S01]  /*20c0*/  LDS R163, [R186.X4+0x1298] ;  /* 0x00129800baa37984 */ /* 0x000e620000004800 */
[C---:B------:R-:W-:Y:S02]  /*20d0*/  FFMA R243, R155.reuse, R125, R243 ;  /* 0x0000007d9bf37223 */ /* 0x040fe400000000f3 */
[C---:B------:R-:W-:Y:S02]  /*20e0*/  FFMA R241, R155.reuse, R127, R241 ;  /* 0x0000007f9bf17223 */ /* 0x040fe400000000f1 */
[----:B------:R-:W-:-:S02]  /*20f0*/  FFMA R239, R155, R129, R239 ;  /* 0x000000819bef7223 */ /* 0x000fc400000000ef */
[C---:B--2---:R-:W-:Y:S01]  /*2100*/  FFMA R229, R139.reuse, R123, R229 ;  /* 0x0000007b8be57223 */ /* 0x044fe200000000e5 */
[----:B------:R-:W2:Y:S01]  /*2110*/  LDS R155, [R186.X4+0x12b4] ;  /* 0x0012b400ba9b7984 */ /* 0x000ea20000004800 */
[C---:B------:R-:W-:Y:S02]  /*2120*/  FFMA R227, R139.reuse, R125, R227 ;  /* 0x0000007d8be37223 */ /* 0x040fe400000000e3 */
[C---:B------:R-:W-:Y:S02]  /*2130*/  FFMA R225, R139.reuse, R127, R225 ;  /* 0x0000007f8be17223 */ /* 0x040fe400000000e1 */
[----:B------:R-:W-:Y:S02]  /*2140*/  FFMA R223, R139, R129, R223 ;  /* 0x000000818bdf7223 */ /* 0x000fe400000000df */
[C---:B---3--:R-:W-:Y:S01]  /*2150*/  FFMA R189, R147.reuse, R123, R189 ;  /* 0x0000007b93bd7223 */ /* 0x048fe200000000bd */
[----:B------:R-:W3:Y:S01]  /*2160*/  LDS R139, [R186.X4+0xccc] ;  /* 0x000ccc00ba8b7984 */ /* 0x000ee20000004800 */
[----:B------:R-:W-:-:S02]  /*2170*/  FFMA R187, R147, R125, R248 ;  /* 0x0000007d93bb7223 */ /* 0x000fc400000000f8 */
[C---:B------:R-:W-:Y:S02]  /*2180*/  FFMA R185, R147.reuse, R127, R185 ;  /* 0x0000007f93b97223 */ /* 0x040fe400000000b9 */
[----:B------:R-:W-:Y:S02]  /*2190*/  FFMA R183, R147, R129, R183 ;  /* 0x0000008193b77223 */ /* 0x000fe400000000b7 */
[C---:B------:R-:W-:Y:S02]  /*21a0*/  FFMA R141, R195.reuse, R122, R141 ;  /* 0x0000007ac38d7223 */ /* 0x040fe4000000008d */
[C---:B------:R-:W-:Y:S02]  /*21b0*/  FFMA R137, R195.reuse, R126, R137 ;  /* 0x0000007ec3897223 */ /* 0x040fe40000000089 */
[----:B------:R-:W-:Y:S02]  /*21c0*/  FFMA R135, R195, R128, R135 ;  /* 0x00000080c3877223 */ /* 0x000fe40000000087 */
[----:B------:R-:W-:-:S02]  /*21d0*/  FFMA R0, R179, R122, R0 ;  /* 0x0000007ab3007223 */ /* 0x000fc40000000000 */
[C---:B------:R-:W-:Y:S01]  /*21e0*/  FFMA R210, R179.reuse, R126, R210 ;  /* 0x0000007eb3d27223 */ /* 0x040fe200000000d2 */
[----:B------:R-:W-:Y:S01]  /*21f0*/  LDS R122, [R186.X4+0x1308] ;  /* 0x00130800ba7a7984 */ /* 0x000fe20000004800 */
[----:B------:R-:W-:Y:S02]  /*2200*/  FFMA R162, R179, R128, R162 ;  /* 0x00000080b3a27223 */ /* 0x000fe400000000a2 */
[C---:B----4-:R-:W-:Y:S01]  /*2210*/  FFMA R221, R131.reuse, R123, R221 ;  /* 0x0000007b83dd7223 */ /* 0x050fe200000000dd */
[----:B------:R-:W4:Y:S01]  /*2220*/  LDS R128, [R186.X4+0x12ec] ;  /* 0x0012ec00ba807984 */ /* 0x000f220000004800 */
[C---:B------:R-:W-:Y:S02]  /*2230*/  FFMA R219, R131.reuse, R125, R219 ;  /* 0x0000007d83db7223 */ /* 0x040fe400000000db */
[C---:B------:R-:W-:Y:S01]  /*2240*/  FFMA R217, R131.reuse, R127, R217 ;  /* 0x0000007f83d97223 */ /* 0x040fe200000000d9 */
[----:B------:R-:W-:Y:S01]  /*2250*/  LDS R126, [R186.X4+0xce8] ;  /* 0x000ce800ba7e7984 */ /* 0x000fe20000004800 */
[----:B------:R-:W-:-:S02]  /*2260*/  FFMA R215, R131, R129, R215 ;  /* 0x0000008183d77223 */ /* 0x000fc400000000d7 */
[C---:B-----5:R-:W-:Y:S01]  /*2270*/  FFMA R149, R124.reuse, R123, R149 ;  /* 0x0000007b7c957223 */ /* 0x060fe20000000095 */
[----:B------:R-:W5:Y:S01]  /*2280*/  LDS R131, [R186.X4+0x12d0] ;  /* 0x0012d000ba837984 */ /* 0x000f620000004800 */
[C---:B------:R-:W-:Y:S02]  /*2290*/  FFMA R147, R124.reuse, R125, R238 ;  /* 0x0000007d7c937223 */ /* 0x040fe400000000ee */
[C---:B------:R-:W-:Y:S01]  /*22a0*/  FFMA R145, R124.reuse, R127, R145 ;  /* 0x0000007f7c917223 */ /* 0x040fe20000000091 */
[----:B------:R-:W-:Y:S01]  /*22b0*/  LDS R238, [R186.X4+0x135c] ;  /* 0x00135c00baee7984 */ /* 0x000fe20000004800 */
[----:B------:R-:W-:Y:S02]  /*22c0*/  FFMA R143, R124, R129, R143 ;  /* 0x000000817c8f7223 */ /* 0x000fe4000000008f */
[C---:B0-----:R-:W-:Y:S01]  /*22d0*/  FFMA R213, R171.reuse, R123, R213 ;  /* 0x0000007babd57223 */ /* 0x041fe200000000d5 */
[----:B------:R-:W0:Y:S01]  /*22e0*/  LDS R124, [R186.X4+0x1394] ;  /* 0x00139400ba7c7984 */ /* 0x000e220000004800 */
[----:B------:R-:W-:-:S02]  /*22f0*/  FFMA R211, R171, R125, R211 ;  /* 0x0000007dabd37223 */ /* 0x000fc400000000d3 */
[C---:B------:R-:W-:Y:S02]  /*2300*/  FFMA R209, R171.reuse, R127, R209 ;  /* 0x0000007fabd17223 */ /* 0x040fe400000000d1 */
[----:B------:R-:W-:Y:S02]  /*2310*/  FFMA R207, R171, R129, R207 ;  /* 0x00000081abcf7223 */ /* 0x000fe400000000cf */
[C---:B-1----:R-:W-:Y:S02]  /*2320*/  FFMA R205, R163.reuse, R123, R205 ;  /* 0x0000007ba3cd7223 */ /* 0x042fe400000000cd */
[C---:B------:R-:W-:Y:S02]  /*2330*/  FFMA R203, R163.reuse, R125, R252 ;  /* 0x0000007da3cb7223 */ /* 0x040fe400000000fc */
[C---:B------:R-:W-:Y:S02]  /*2340*/  FFMA R201, R163.reuse, R127, R201 ;  /* 0x0000007fa3c97223 */ /* 0x040fe400000000c9 */
[----:B------:R-:W-:-:S02]  /*2350*/  FFMA R199, R163, R129, R199 ;  /* 0x00000081a3c77223 */ /* 0x000fc400000000c7 */
[C---:B--2---:R-:W-:Y:S02]  /*2360*/  FFMA R197, R155.reuse, R123, R197 ;  /* 0x0000007b9bc57223 */ /* 0x044fe400000000c5 */
[C---:B------:R-:W-:Y:S02]  /*2370*/  FFMA R195, R155.reuse, R125, R250 ;  /* 0x0000007d9bc37223 */ /* 0x040fe400000000fa */
[C---:B------:R-:W-:Y:S02]  /*2380*/  FFMA R193, R155.reuse, R127, R193 ;  /* 0x0000007f9bc17223 */ /* 0x040fe400000000c1 */
[----:B------:R-:W-:Y:S02]  /*2390*/  FFMA R191, R155, R129, R191 ;  /* 0x000000819bbf7223 */ /* 0x000fe400000000bf */
[C---:B---3--:R-:W-:Y:S02]  /*23a0*/  FFMA R181, R139.reuse, R123, R181 ;  /* 0x0000007b8bb57223 */ /* 0x048fe400000000b5 */
[----:B------:R-:W-:-:S02]  /*23b0*/  FFMA R179, R139, R125, R246 ;  /* 0x0000007d8bb37223 */ /* 0x000fc400000000f6 */
[C---:B------:R-:W-:Y:S01]  /*23c0*/  FFMA R177, R139.reuse, R127, R177 ;  /* 0x0000007f8bb17223 */ /* 0x040fe200000000b1 */
[----:B------:R-:W1:Y:S01]  /*23d0*/  LDS R246, [R186.X4+0x1324] ;  /* 0x00132400baf67984 */ /* 0x000e620000004800 */
[----:B------:R-:W-:Y:S02]  /*23e0*/  FFMA R175, R139, R129, R175 ;  /* 0x000000818baf7223 */ /* 0x000fe400000000af */
[C---:B----4-:R-:W-:Y:S02]  /*23f0*/  FFMA R165, R128.reuse, R123, R165 ;  /* 0x0000007b80a57223 */ /* 0x050fe400000000a5 */
[-C--:B-----5:R-:W-:Y:S02]  /*2400*/  FFMA R171, R131, R125.reuse, R244 ;  /* 0x0000007d83ab7223 */ /* 0x0a0fe400000000f4 */
[C---:B------:R-:W-:Y:S01]  /*2410*/  FFMA R163, R128.reuse, R125, R242 ;  /* 0x0000007d80a37223 */ /* 0x040fe200000000f2 */
[----:B------:R-:W2:Y:S01]  /*2420*/  LDS R244, [R186.X4+0xd20] ;  /* 0x000d2000baf47984 */ /* 0x000ea20000004800 */
[----:B------:R-:W-:-:S02]  /*2430*/  FFMA R161, R128, R127, R161 ;  /* 0x0000007f80a17223 */ /* 0x000fc400000000a1 */
[----:B------:R-:W-:Y:S01]  /*2440*/  FFMA R159, R128, R129, R159 ;  /* 0x00000081809f7223 */ /* 0x000fe2000000009f */
[----:B------:R-:W3:Y:S01]  /*2450*/  LDS R242, [R186.X4+0xd3c] ;  /* 0x000d3c00baf27984 */ /* 0x000ee20000004800 */
[C---:B------:R-:W-:Y:S02]  /*2460*/  FFMA R157, R126.reuse, R123, R157 ;  /* 0x0000007b7e9d7223 */ /* 0x040fe4000000009d */
[C---:B------:R-:W-:Y:S01]  /*2470*/  FFMA R155, R126.reuse, R125, R240 ;  /* 0x0000007d7e9b7223 */ /* 0x040fe200000000f0 */
[----:B------:R-:W-:Y:S01]  /*2480*/  LDS R128, [R186.X4+0xd74] ;  /* 0x000d7400ba807984 */ /* 0x000fe20000004800 */
[C---:B------:R-:W-:Y:S02]  /*2490*/  FFMA R153, R126.reuse, R127, R153 ;  /* 0x0000007f7e997223 */ /* 0x040fe40000000099 */
[----:B------:R-:W-:Y:S01]  /*24a0*/  FFMA R151, R126, R129, R151 ;  /* 0x000000817e977223 */ /* 0x000fe20000000097 */
[----:B------:R-:W4:Y:S01]  /*24b0*/  LDS R240, [R186.X4+0x1340] ;  /* 0x00134000baf07984 */ /* 0x000f220000004800 */
[----:B------:R-:W-:-:S02]  /*24c0*/  FFMA R141, R122, R123, R141 ;  /* 0x0000007b7a8d7223 */ /* 0x000fc4000000008d */
[C---:B------:R-:W-:Y:S01]  /*24d0*/  FFMA R139, R122.reuse, R125, R236 ;  /* 0x0000007d7a8b7223 */ /* 0x040fe200000000ec */
[----:B------:R-:W-:Y:S01]  /*24e0*/  LDS R126, [R186.X4+0x1378] ;  /* 0x00137800ba7e7984 */ /* 0x000fe20000004800 */
[C---:B------:R-:W-:Y:S02]  /*24f0*/  FFMA R137, R122.reuse, R127, R137 ;  /* 0x0000007f7a897223 */ /* 0x040fe40000000089 */
[----:B------:R-:W-:Y:S01]  /*2500*/  FFMA R135, R122, R129, R135 ;  /* 0x000000817a877223 */ /* 0x000fe20000000087 */
[----:B------:R-:W5:Y:S01]  /*2510*/  LDS R236, [R186.X4+0xd58] ;  /* 0x000d5800baec7984 */ /* 0x000f620000004800 */
[C---:B0-----:R-:W-:Y:S02]  /*2520*/  FFMA R91, R124.reuse, R123, R91 ;  /* 0x0000007b7c5b7223 */ /* 0x041fe4000000005b */
[C---:B------:R-:W-:Y:S01]  /*2530*/  FFMA R90, R124.reuse, R125, R90 ;  /* 0x0000007d7c5a7223 */ /* 0x040fe2000000005a */
[----:B------:R-:W0:Y:S01]  /*2540*/  LDS R122, [R186.X4+0xd90] ;  /* 0x000d9000ba7a7984 */ /* 0x000e220000004800 */
[----:B------:R-:W-:-:S02]  /*2550*/  FFMA R89, R124, R127, R89 ;  /* 0x0000007f7c597223 */ /* 0x000fc40000000059 */
[----:B------:R-:W-:Y:S02]  /*2560*/  FFMA R88, R124, R129, R88 ;  /* 0x000000817c587223 */ /* 0x000fe40000000058 */
[----:B------:R-:W0:Y:S01]  /*2570*/  LDS R124, [R186.X4+0xe1c] ;  /* 0x000e1c00ba7c7984 */ /* 0x000e220000004800 */
[C---:B------:R-:W-:Y:S02]  /*2580*/  FFMA R173, R131.reuse, R123, R173 ;  /* 0x0000007b83ad7223 */ /* 0x040fe400000000ad */
[C---:B------:R-:W-:Y:S02]  /*2590*/  FFMA R169, R131.reuse, R127, R169 ;  /* 0x0000007f83a97223 */ /* 0x040fe400000000a9 */
[----:B------:R-:W-:Y:S02]  /*25a0*/  FFMA R167, R131, R129, R167 ;  /* 0x0000008183a77223 */ /* 0x000fe400000000a7 */
[----:B-1----:R-:W-:Y:S02]  /*25b0*/  FFMA R131, R246, R125, R234 ;  /* 0x0000007df6837223 */ /* 0x002fe400000000ea */
[-C--:B------:R-:W-:Y:S01]  /*25c0*/  FFMA R107, R238, R123.reuse, R107 ;  /* 0x0000007bee6b7223 */ /* 0x080fe2000000006b */
[----:B------:R-:W-:Y:S01]  /*25d0*/  LDS R234, [R186.X4+0x13e8] ;  /* 0x0013e800baea7984 */ /* 0x000fe20000004800 */
[----:B--2---:R-:W-:-:S02]  /*25e0*/  FFMA R119, R244, R123, R119 ;  /* 0x0000007bf4777223 */ /* 0x004fc40000000077 */
[C---:B------:R-:W-:Y:S02]  /*25f0*/  FFMA R118, R244.reuse, R125, R118 ;  /* 0x0000007df4767223 */ /* 0x040fe40000000076 */
[C---:B------:R-:W-:Y:S02]  /*2600*/  FFMA R117, R244.reuse, R127, R117 ;  /* 0x0000007ff4757223 */ /* 0x040fe40000000075 */
[----:B------:R-:W-:Y:S02]  /*2610*/  FFMA R116, R244, R129, R116 ;  /* 0x00000081f4747223 */ /* 0x000fe40000000074 */
[C---:B---3--:R-:W-:Y:S01]  /*2620*/  FFMA R115, R242.reuse, R123, R115 ;  /* 0x0000007bf2737223 */ /* 0x048fe20000000073 */
[----:B------:R-:W1:Y:S01]  /*2630*/  LDS R244, [R186.X4+0xdac] ;  /* 0x000dac00baf47984 */ /* 0x000e620000004800 */
[C---:B------:R-:W-:Y:S02]  /*2640*/  FFMA R114, R242.reuse, R125, R114 ;  /* 0x0000007df2727223 */ /* 0x040fe40000000072 */
[----:B------:R-:W-:-:S02]  /*2650*/  FFMA R113, R242, R127, R113 ;  /* 0x0000007ff2717223 */ /* 0x000fc40000000071 */
[----:B------:R-:W-:Y:S02]  /*2660*/  FFMA R112, R242, R129, R112 ;  /* 0x00000081f2707223 */ /* 0x000fe40000000070 */
[C---:B----4-:R-:W-:Y:S01]  /*2670*/  FFMA R111, R240.reuse, R123, R111 ;  /* 0x0000007bf06f7223 */ /* 0x050fe2000000006f */
[----:B------:R-:W2:Y:S01]  /*2680*/  LDS R242, [R186.X4+0x13b0] ;  /* 0x0013b000baf27984 */ /* 0x000ea20000004800 */
[C---:B------:R-:W-:Y:S02]  /*2690*/  FFMA R110, R240.reuse, R125, R110 ;  /* 0x0000007df06e7223 */ /* 0x040fe4000000006e */
[C---:B------:R-:W-:Y:S02]  /*26a0*/  FFMA R109, R240.reuse, R127, R109 ;  /* 0x0000007ff06d7223 */ /* 0x040fe4000000006d */
[----:B------:R-:W-:Y:S02]  /*26b0*/  FFMA R108, R240, R129, R108 ;  /* 0x00000081f06c7223 */ /* 0x000fe4000000006c */
[C---:B------:R-:W-:Y:S01]  /*26c0*/  FFMA R106, R238.reuse, R125, R106 ;  /* 0x0000007dee6a7223 */ /* 0x040fe2000000006a */
[----:B------:R-:W3:Y:S01]  /*26d0*/  LDS R240, [R186.X4+0x13cc] ;  /* 0x0013cc00baf07984 */ /* 0x000ee20000004800 */
[----:B------:R-:W-:-:S02]  /*26e0*/  FFMA R105, R238, R127, R105 ;  /* 0x0000007fee697223 */ /* 0x000fc40000000069 */
[----:B------:R-:W-:Y:S02]  /*26f0*/  FFMA R104, R238, R129, R104 ;  /* 0x00000081ee687223 */ /* 0x000fe40000000068 */
        /* <DEDUP_REMOVED lines=15> */
[C---:B0-----:R-:W-:Y:S01]  /*27f0*/  FFMA R87, R122.reuse, R123, R87 ;  /* 0x0000007b7a577223 */ /* 0x041fe20000000057 */
[----:B------:R-:W0:Y:S01]  /*2800*/  LDS R126, [R186.X4+0xe00] ;  /* 0x000e0000ba7e7984 */ /* 0x000e220000004800 */
[C---:B------:R-:W-:Y:S02]  /*2810*/  FFMA R86, R122.reuse, R125, R86 ;  /* 0x0000007d7a567223 */ /* 0x040fe40000000056 */
[C---:B------:R-:W-:Y:S02]  /*2820*/  FFMA R85, R122.reuse, R127, R85 ;  /* 0x0000007f7a557223 */ /* 0x040fe40000000055 */
[----:B------:R-:W-:Y:S02]  /*2830*/  FFMA R84, R122, R129, R84 ;  /* 0x000000817a547223 */ /* 0x000fe40000000054 */
[C---:B------:R-:W-:Y:S01]  /*2840*/  FFMA R51, R124.reuse, R123, R51 ;  /* 0x0000007b7c337223 */ /* 0x040fe20000000033 */
[----:B------:R-:W0:Y:S01]  /*2850*/  LDS R122, [R186.X4+0x1420] ;  /* 0x00142000ba7a7984 */ /* 0x000e220000004800 */
[----:B------:R-:W-:-:S02]  /*2860*/  FFMA R50, R124, R125, R50 ;  /* 0x0000007d7c327223 */ /* 0x000fc40000000032 */
[C---:B------:R-:W-:Y:S02]  /*2870*/  FFMA R49, R124.reuse, R127, R49 ;  /* 0x0000007f7c317223 */ /* 0x040fe40000000031 */
[----:B------:R-:W-:Y:S02]  /*2880*/  FFMA R48, R124, R129, R48 ;  /* 0x000000817c307223 */ /* 0x000fe40000000030 */
[----:B------:R-:W0:Y:S01]  /*2890*/  LDS R124, [R186.X4+0xec4] ;  /* 0x000ec400ba7c7984 */ /* 0x000e220000004800 */
[C---:B-1----:R-:W-:Y:S02]  /*28a0*/  FFMA R83, R244.reuse, R123, R83 ;  /* 0x0000007bf4537223 */ /* 0x042fe40000000053 */
[C---:B------:R-:W-:Y:S02]  /*28b0*/  FFMA R82, R244.reuse, R125, R82 ;  /* 0x0000007df4527223 */ /* 0x040fe40000000052 */
[C---:B------:R-:W-:Y:S02]  /*28c0*/  FFMA R81, R244.reuse, R127, R81 ;  /* 0x0000007ff4517223 */ /* 0x040fe40000000051 */
[----:B------:R-:W-:-:S02]  /*28d0*/  FFMA R80, R244, R129, R80 ;  /* 0x00000081f4507223 */ /* 0x000fc40000000050 */
[C---:B--2---:R-:W-:Y:S01]  /*28e0*/  FFMA R79, R242.reuse, R123, R79 ;  /* 0x0000007bf24f7223 */ /* 0x044fe2000000004f */
        /* <DEDUP_REMOVED lines=25> */
[----:B------:R-:W2:Y:S01]  /*2a80*/  LDS R234, [R186.X4+0xe70] ;  /* 0x000e7000baea7984 */ /* 0x000ea20000004800 */
        /* <DEDUP_REMOVED lines=13> */
[C---:B------:R-:W-:Y:S01]  /*2b60*/  FFMA R16, R124.reuse, R123, R16 ;  /* 0x0000007b7c107223 */ /* 0x040fe20000000010 */
[----:B------:R-:W0:Y:S01]  /*2b70*/  LDS R122, [R186.X4+0xee0] ;  /* 0x000ee000ba7a7984 */ /* 0x000e220000004800 */
[C---:B------:R-:W-:Y:S02]  /*2b80*/  FFMA R220, R124.reuse, R125, R220 ;  /* 0x0000007d7cdc7223 */ /* 0x040fe400000000dc */
[C---:B------:R-:W-:Y:S02]  /*2b90*/  FFMA R15, R124.reuse, R127, R15 ;  /* 0x0000007f7c0f7223 */ /* 0x040fe4000000000f */
[----:B------:R-:W-:-:S02]  /*2ba0*/  FFMA R14, R124, R129, R14 ;  /* 0x000000817c0e7223 */ /* 0x000fc4000000000e */
[----:B------:R-:W0:Y:S01]  /*2bb0*/  LDS R124, [R186.X4+0xefc] ;  /* 0x000efc00ba7c7984 */ /* 0x000e220000004800 */
[C---:B-1----:R-:W-:Y:S02]  /*2bc0*/  FFMA R43, R244.reuse, R123, R43 ;  /* 0x0000007bf42b7223 */ /* 0x042fe4000000002b */
        /* <DEDUP_REMOVED lines=43> */
[C---:B------:R-:W-:Y:S01]  /*2e80*/  FFMA R10, R124.reuse, R123, R10 ;  /* 0x0000007b7c0a7223 */ /* 0x040fe2000000000a */
[----:B------:R-:W0:Y:S01]  /*2e90*/  LDS R122, [R186.X4+0x151c] ;  /* 0x00151c00ba7a7984 */ /* 0x000e220000004800 */
[C---:B------:R-:W-:Y:S02]  /*2ea0*/  FFMA R222, R124.reuse, R125, R222 ;  /* 0x0000007d7cde7223 */ /* 0x040fe400000000de */
[C---:B------:R-:W-:Y:S02]  /*2eb0*/  FFMA R9, R124.reuse, R127, R9 ;  /* 0x0000007f7c097223 */ /* 0x040fe40000000009 */
[----:B------:R-:W-:Y:S02]  /*2ec0*/  FFMA R8, R124, R129, R8 ;  /* 0x000000817c087223 */ /* 0x000fe40000000008 */
[----:B------:R-:W0:Y:S01]  /*2ed0*/  LDS R124, [R186.X4+0x1554] ;  /* 0x00155400ba7c7984 */ /* 0x000e220000004800 */
[C---:B------:R-:W-:Y:S02]  /*2ee0*/  FFMA R133, R246.reuse, R123, R133 ;  /* 0x0000007bf6857223 */ /* 0x040fe40000000085 */
[----:B------:R-:W-:-:S02]  /*2ef0*/  FFMA R121, R246, R127, R121 ;  /* 0x0000007ff6797223 */ /* 0x000fc40000000079 */
[----:B------:R-:W-:Y:S02]  /*2f00*/  FFMA R120, R246, R129, R120 ;  /* 0x00000081f6787223 */ /* 0x000fe40000000078 */
[C---:B-1----:R-:W-:Y:S02]  /*2f10*/  FFMA R7, R244.reuse, R123, R7 ;  /* 0x0000007bf4077223 */ /* 0x042fe40000000007 */
[C---:B------:R-:W-:Y:S02]  /*2f20*/  FFMA R232, R244.reuse, R125, R232 ;  /* 0x0000007df4e87223 */ /* 0x040fe400000000e8 */
[C---:B------:R-:W-:Y:S02]  /*2f30*/  FFMA R6, R244.reuse, R127, R6 ;  /* 0x0000007ff4067223 */ /* 0x040fe40000000006 */
[----:B------:R-:W-:Y:S02]  /*2f40*/  FFMA R5, R244, R129, R5 ;  /* 0x00000081f4057223 */ /* 0x000fe40000000005 */
[----:B--2---:R-:W-:-:S02]  /*2f50*/  FFMA R4, R242, R123, R4 ;  /* 0x0000007bf2047223 */ /* 0x004fc40000000004 */
[C---:B------:R-:W-:Y:S02]  /*2f60*/  FFMA R224, R242.reuse, R125, R224 ;  /* 0x0000007df2e07223 */ /* 0x040fe400000000e0 */
[C---:B------:R-:W-:Y:S02]  /*2f70*/  FFMA R3, R242.reuse, R127, R3 ;  /* 0x0000007ff2037223 */ /* 0x040fe40000000003 */
[----:B------:R-:W-:Y:S02]  /*2f80*/  FFMA R2, R242, R129, R2 ;  /* 0x00000081f2027223 */ /* 0x000fe40000000002 */
[C---:B---3--:R-:W-:Y:S02]  /*2f90*/  FFMA R0, R240.reuse, R123, R0 ;  /* 0x0000007bf0007223 */ /* 0x048fe40000000000 */
[C---:B------:R-:W-:Y:S02]  /*2fa0*/  FFMA R230, R240.reuse, R125, R230 ;  /* 0x0000007df0e67223 */ /* 0x040fe400000000e6 */
[----:B------:R-:W-:-:S02]  /*2fb0*/  FFMA R210, R240, R127, R210 ;  /* 0x0000007ff0d27223 */ /* 0x000fc400000000d2 */
[----:B------:R-:W-:Y:S02]  /*2fc0*/  FFMA R162, R240, R129, R162 ;  /* 0x00000081f0a27223 */ /* 0x000fe400000000a2 */
[C---:B----4-:R-:W-:Y:S02]  /*2fd0*/  FFMA R194, R238.reuse, R123, R194 ;  /* 0x0000007beec27223 */ /* 0x050fe400000000c2 */
[C---:B------:R-:W-:Y:S02]  /*2fe0*/  FFMA R142, R238.reuse, R125, R142 ;  /* 0x0000007dee8e7223 */ /* 0x040fe4000000008e */
[C---:B------:R-:W-:Y:S02]  /*2ff0*/  FFMA R156, R238.reuse, R127, R156 ;  /* 0x0000007fee9c7223 */ /* 0x040fe4000000009c */
[----:B------:R-:W-:Y:S02]  /*3000*/  FFMA R172, R238, R129, R172 ;  /* 0x00000081eeac7223 */ /* 0x000fe400000000ac */
[----:B-----5:R-:W-:-:S02]  /*3010*/  FFMA R188, R236, R123, R188 ;  /* 0x0000007becbc7223 */ /* 0x020fc400000000bc */
[C---:B------:R-:W-:Y:S02]  /*3020*/  FFMA R146, R236.reuse, R127, R146 ;  /* 0x0000007fec927223 */ /* 0x040fe40000000092 */
[C---:B------:R-:W-:Y:S02]  /*3030*/  FFMA R176, R236.reuse, R125, R176 ;  /* 0x0000007decb07223 */ /* 0x040fe400000000b0 */
[----:B------:R-:W-:Y:S02]  /*3040*/  FFMA R164, R236, R129, R164 ;  /* 0x00000081eca47223 */ /* 0x000fe400000000a4 */
[C---:B0-----:R-:W-:Y:S02]  /*3050*/  FFMA R196, R234.reuse, R123, R196 ;  /* 0x0000007beac47223 */ /* 0x041fe400000000c4 */
[C---:B------:R-:W-:Y:S02]  /*3060*/  FFMA R144, R234.reuse, R125, R144 ;  /* 0x0000007dea907223 */ /* 0x040fe40000000090 */
[----:B------:R-:W-:-:S02]  /*3070*/  FFMA R158, R234, R127, R158 ;  /* 0x0000007fea9e7223 */ /* 0x000fc4000000009e */
[----:B------:R-:W-:Y:S02]  /*3080*/  FFMA R174, R234, R129, R174 ;  /* 0x00000081eaae7223 */ /* 0x000fe400000000ae */
[C---:B------:R-:W-:Y:S02]  /*3090*/  FFMA R190, R128.reuse, R123, R190 ;  /* 0x0000007b80be7223 */ /* 0x040fe400000000be */
[C---:B------:R-:W-:Y:S02]  /*30a0*/  FFMA R148, R128.reuse, R125, R148 ;  /* 0x0000007d80947223 */ /* 0x040fe40000000094 */
[C---:B------:R-:W-:Y:S02]  /*30b0*/  FFMA R166, R128.reuse, R127, R166 ;  /* 0x0000007f80a67223 */ /* 0x040fe400000000a6 */
[----:B------:R-:W-:Y:S02]  /*30c0*/  FFMA R178, R128, R129, R178 ;  /* 0x0000008180b27223 */ /* 0x000fe400000000b2 */
[----:B------:R-:W-:-:S02]  /*30d0*/  FFMA R198, R126, R123, R198 ;  /* 0x0000007b7ec67223 */ /* 0x000fc400000000c6 */
[C---:B------:R-:W-:Y:S02]  /*30e0*/  FFMA R150, R126.reuse, R125, R150 ;  /* 0x0000007d7e967223 */ /* 0x040fe40000000096 */
[C---:B------:R-:W-:Y:S02]  /*30f0*/  FFMA R160, R126.reuse, R127, R160 ;  /* 0x0000007f7ea07223 */ /* 0x040fe400000000a0 */
[----:B------:R-:W-:Y:S02]  /*3100*/  FFMA R180, R126, R129, R180 ;  /* 0x000000817eb47223 */ /* 0x000fe400000000b4 */
[C---:B------:R-:W-:Y:S02]  /*3110*/  FFMA R202, R122.reuse, R123, R202 ;  /* 0x0000007b7aca7223 */ /* 0x040fe400000000ca */
[C---:B------:R-:W-:Y:S02]  /*3120*/  FFMA R152, R122.reuse, R125, R152 ;  /* 0x0000007d7a987223 */ /* 0x040fe40000000098 */
[----:B------:R-:W-:-:S02]  /*3130*/  FFMA R168, R122, R127, R168 ;  /* 0x0000007f7aa87223 */ /* 0x000fc400000000a8 */
[----:B------:R-:W-:Y:S02]  /*3140*/  FFMA R184, R122, R129, R184 ;  /* 0x000000817ab87223 */ /* 0x000fe400000000b8 */
[C---:B------:R-:W-:Y:S02]  /*3150*/  FFMA R182, R124.reuse, R123, R182 ;  /* 0x0000007b7cb67223 */ /* 0x040fe400000000b6 */
[C---:B------:R-:W-:Y:S02]  /*3160*/  FFMA R200, R124.reuse, R125, R200 ;  /* 0x0000007d7cc87223 */ /* 0x040fe400000000c8 */
[C---:B------:R-:W-:Y:S02]  /*3170*/  FFMA R154, R124.reuse, R127, R154 ;  /* 0x0000007f7c9a7223 */ /* 0x040fe4000000009a */
[----:B------:R-:W-:Y:S01]  /*3180*/  FFMA R170, R124, R129, R170 ;  /* 0x000000817caa7223 */ /* 0x000fe200000000aa */
[----:B------:R-:W-:Y:S01]  /*3190*/  @P0 CALL.REL.NOINC `(.L_x_0) ;  /* 0x0000001000000944 */ /* 0x000fe20003c00000 */
[----:B------:R-:W-:Y:S05]  /*31a0*/  BRA `(.L_x_1) ;  /* 0xffffdc4000007947 */ /* 0x000fea000383ffff */
.L_x_0:
[----:B------:R-:W-:Y:S01]  /*31b0*/  @P1 CALL.REL.NOINC `(.L_x_2) ;  /* 0x0000001000001944 */ /* 0x000fe20003c00000 */
[----:B------:R-:W-:Y:S05]  /*31c0*/  BRA `(.L_x_3) ;  /* 0xffffd70000007947 */ /* 0x000fea000383ffff */
.L_x_2:
[----:B------:R-:W-:Y:S01]  /*31d0*/  SHF.R.S32.HI R122, RZ, 0x2, R134 ;  /* 0x00000002ff7a7819 */ /* 0x000fe20000011486 */
[----:B------:R-:W-:Y:S01]  /*31e0*/  IMAD R123, R136, 0x3100, R206 ;  /* 0x00003100887b7824 */ /* 0x000fe200078e02ce */
[----:B------:R-:W-:-:S03]  /*31f0*/  LOP3.LUT R125, R134, 0x3, RZ, 0xc0, !PT ;  /* 0x00000003867d7812 */ /* 0x000fc600078ec0ff */
[----:B------:R-:W-:-:S04]  /*3200*/  IMAD R122, R122, 0x31000, R123 ;  /* 0x000310007a7a7824 */ /* 0x000fc800078e027b */
[----:B------:R-:W-:-:S04]  /*3210*/  IMAD R123, R125, 0xe, R122 ;  /* 0x0000000e7d7b7824 */ /* 0x000fc800078e027a */
[----:B------:R-:W-:-:S04]  /*3220*/  IMAD R123, R140, 0x310, R123 ;  /* 0x000003108c7b7824 */ /* 0x000fc800078e027b */
[----:B------:R-:W-:-:S05]  /*3230*/  IMAD.WIDE R122, R123, R208, c[0x0][0x170] ;  /* 0x00005c007b7a7625 */ /* 0x000fca00078e02d0 */
[----:B------:R-:W-:Y:S04]  /*3240*/  STG.E [R122.64], R130 ;  /* 0x000000827a007986 */ /* 0x000fe8000c101904 */
[----:B------:R-:W-:Y:S04]  /*3250*/  STG.E [R122.64+0x1c], R245 ;  /* 0x00001cf57a007986 */ /* 0x000fe8000c101904 */
        /* <DEDUP_REMOVED lines=221> */
[----:B------:R-:W-:Y:S01]  /*4030*/  STG.E [R122.64+0xb6fc], R170 ;  /* 0x00b6fcaa7a007986 */ /* 0x000fe2000c101904 */
[----:B------:R-:W-:Y:S05]  /*4040*/  EXIT ;  /* 0x000000000000794d */ /* 0x000fea0003800000 */
.L_x_4:
[----:B------:R-:W-:-:S00]  /*4050*/  BRA `(.L_x_4) ;  /* 0xfffffff000007947 */ /* 0x000fc0000383ffff */
[----:B------:R-:W-:-:S00]  /*4060*/  NOP ;  /* 0x0000000000007918 */ /* 0x000fc00000000000 */
        /* <DEDUP_REMOVED lines=9> */
.L_x_5:


//--------------------- .nv.shared.candidate1     --------------------------
	.section	.nv.shared.candidate1,"aw",@nobits
	.align	4
.nv.shared.candidate1:
	.zero		27136
